//
// Generated by NVIDIA NVVM Compiler
//
// Compiler Build ID: CL-36424714
// Cuda compilation tools, release 13.0, V13.0.88
// Based on NVVM 20.0.0
//

.version 9.0
.target sm_100
.address_size 64

	// .globl	_Z4conviiiiiiiiPfS_S_
.extern .shared .align 16 .b8 sm[];

.visible .entry _Z4conviiiiiiiiPfS_S_(
	.param .u32 _Z4conviiiiiiiiPfS_S__param_0,
	.param .u32 _Z4conviiiiiiiiPfS_S__param_1,
	.param .u32 _Z4conviiiiiiiiPfS_S__param_2,
	.param .u32 _Z4conviiiiiiiiPfS_S__param_3,
	.param .u32 _Z4conviiiiiiiiPfS_S__param_4,
	.param .u32 _Z4conviiiiiiiiPfS_S__param_5,
	.param .u32 _Z4conviiiiiiiiPfS_S__param_6,
	.param .u32 _Z4conviiiiiiiiPfS_S__param_7,
	.param .u64 .ptr .align 1 _Z4conviiiiiiiiPfS_S__param_8,
	.param .u64 .ptr .align 1 _Z4conviiiiiiiiPfS_S__param_9,
	.param .u64 .ptr .align 1 _Z4conviiiiiiiiPfS_S__param_10
)
{
	.reg .pred 	%p<18>;
	.reg .b32 	%r<81>;
	.reg .b32 	%f<75>;
	.reg .b64 	%rd<28>;

	ld.param.u32 	%r30, [_Z4conviiiiiiiiPfS_S__param_0];
	ld.param.u32 	%r37, [_Z4conviiiiiiiiPfS_S__param_3];
	ld.param.u32 	%r33, [_Z4conviiiiiiiiPfS_S__param_4];
	ld.param.u32 	%r34, [_Z4conviiiiiiiiPfS_S__param_5];
	ld.param.u32 	%r38, [_Z4conviiiiiiiiPfS_S__param_6];
	ld.param.u32 	%r36, [_Z4conviiiiiiiiPfS_S__param_7];
	ld.param.u64 	%rd6, [_Z4conviiiiiiiiPfS_S__param_8];
	ld.param.u64 	%rd7, [_Z4conviiiiiiiiPfS_S__param_9];
	cvta.to.global.u64 	%rd1, %rd6;
	cvta.to.global.u64 	%rd2, %rd7;
	mov.u32 	%r39, %ctaid.y;
	mov.u32 	%r40, %ntid.y;
	mov.u32 	%r41, %tid.y;
	mad.lo.s32 	%r42, %r39, %r40, %r41;
	mov.u32 	%r43, %ctaid.z;
	mov.u32 	%r44, %ntid.z;
	mov.u32 	%r45, %tid.z;
	mad.lo.s32 	%r2, %r43, %r44, %r45;
	mov.u32 	%r46, %ctaid.x;
	mov.u32 	%r47, %ntid.x;
	mov.u32 	%r48, %tid.x;
	mad.lo.s32 	%r3, %r46, %r47, %r48;
	setp.ge.s32 	%p1, %r3, %r37;
	setp.ge.s32 	%p2, %r42, %r38;
	or.pred  	%p3, %p1, %p2;
	setp.ge.s32 	%p4, %r2, %r36;
	or.pred  	%p5, %p3, %p4;
	mov.f32 	%f73, 0f00000000;
	@%p5 bra 	$L__BB0_19;
	setp.lt.s32 	%p6, %r30, 1;
	@%p6 bra 	$L__BB0_18;
	mul.lo.s32 	%r4, %r30, %r3;
	min.s32 	%r49, %r33, %r34;
	setp.lt.s32 	%p7, %r49, 1;
	@%p7 bra 	$L__BB0_18;
	and.b32  	%r5, %r34, 7;
	and.b32  	%r6, %r34, 3;
	and.b32  	%r7, %r34, 2147483640;
	neg.s32 	%r8, %r7;
	add.s64 	%rd3, %rd2, -12;
	add.s64 	%rd4, %rd1, 16;
	mov.f32 	%f73, 0f00000000;
	mov.b32 	%r73, 0;
$L__BB0_4:
	ld.param.u32 	%r71, [_Z4conviiiiiiiiPfS_S__param_1];
	add.s32 	%r52, %r73, %r4;
	mad.lo.s32 	%r12, %r52, %r33, %r33;
	mad.lo.s32 	%r11, %r73, %r71, %r42;
	mov.b32 	%r74, 0;
$L__BB0_5:
	ld.param.u32 	%r72, [_Z4conviiiiiiiiPfS_S__param_2];
	setp.lt.u32 	%p8, %r34, 8;
	not.b32 	%r54, %r74;
	add.s32 	%r55, %r12, %r54;
	mad.lo.s32 	%r14, %r55, %r34, %r34;
	add.s32 	%r56, %r11, %r74;
	mad.lo.s32 	%r15, %r56, %r72, %r2;
	mov.b32 	%r79, 0;
	@%p8 bra 	$L__BB0_8;
	sub.s32 	%r57, %r12, %r74;
	mad.lo.s32 	%r76, %r34, %r57, -1;
	mov.u32 	%r75, %r15;
	mov.u32 	%r77, %r8;
$L__BB0_7:
	.pragma "nounroll";
	mul.wide.s32 	%rd8, %r76, 4;
	add.s64 	%rd9, %rd3, %rd8;
	mul.wide.s32 	%rd10, %r75, 4;
	add.s64 	%rd11, %rd4, %rd10;
	ld.global.f32 	%f20, [%rd9+12];
	ld.global.f32 	%f21, [%rd11+-16];
	fma.rn.f32 	%f22, %f20, %f21, %f73;
	ld.global.f32 	%f23, [%rd9+8];
	ld.global.f32 	%f24, [%rd11+-12];
	fma.rn.f32 	%f25, %f23, %f24, %f22;
	ld.global.f32 	%f26, [%rd9+4];
	ld.global.f32 	%f27, [%rd11+-8];
	fma.rn.f32 	%f28, %f26, %f27, %f25;
	ld.global.f32 	%f29, [%rd9];
	ld.global.f32 	%f30, [%rd11+-4];
	fma.rn.f32 	%f31, %f29, %f30, %f28;
	ld.global.f32 	%f32, [%rd9+-4];
	ld.global.f32 	%f33, [%rd11];
	fma.rn.f32 	%f34, %f32, %f33, %f31;
	ld.global.f32 	%f35, [%rd9+-8];
	ld.global.f32 	%f36, [%rd11+4];
	fma.rn.f32 	%f37, %f35, %f36, %f34;
	ld.global.f32 	%f38, [%rd9+-12];
	ld.global.f32 	%f39, [%rd11+8];
	fma.rn.f32 	%f40, %f38, %f39, %f37;
	ld.global.f32 	%f41, [%rd9+-16];
	ld.global.f32 	%f42, [%rd11+12];
	fma.rn.f32 	%f73, %f41, %f42, %f40;
	add.s32 	%r77, %r77, 8;
	add.s32 	%r76, %r76, -8;
	add.s32 	%r75, %r75, 8;
	setp.eq.s32 	%p9, %r77, 0;
	mov.u32 	%r79, %r7;
	@%p9 bra 	$L__BB0_8;
	bra.uni 	$L__BB0_7;
$L__BB0_8:
	setp.eq.s32 	%p10, %r5, 0;
	@%p10 bra 	$L__BB0_16;
	add.s32 	%r58, %r5, -1;
	setp.lt.u32 	%p11, %r58, 3;
	@%p11 bra 	$L__BB0_11;
	not.b32 	%r59, %r79;
	add.s32 	%r60, %r14, %r59;
	mul.wide.s32 	%rd12, %r60, 4;
	add.s64 	%rd13, %rd2, %rd12;
	ld.global.f32 	%f44, [%rd13];
	add.s32 	%r61, %r15, %r79;
	mul.wide.s32 	%rd14, %r61, 4;
	add.s64 	%rd15, %rd1, %rd14;
	ld.global.f32 	%f45, [%rd15];
	fma.rn.f32 	%f46, %f44, %f45, %f73;
	ld.global.f32 	%f47, [%rd13+-4];
	ld.global.f32 	%f48, [%rd15+4];
	fma.rn.f32 	%f49, %f47, %f48, %f46;
	ld.global.f32 	%f50, [%rd13+-8];
	ld.global.f32 	%f51, [%rd15+8];
	fma.rn.f32 	%f52, %f50, %f51, %f49;
	ld.global.f32 	%f53, [%rd13+-12];
	ld.global.f32 	%f54, [%rd15+12];
	fma.rn.f32 	%f73, %f53, %f54, %f52;
	add.s32 	%r79, %r79, 4;
$L__BB0_11:
	setp.eq.s32 	%p12, %r6, 0;
	@%p12 bra 	$L__BB0_16;
	setp.eq.s32 	%p13, %r6, 1;
	@%p13 bra 	$L__BB0_14;
	not.b32 	%r62, %r79;
	add.s32 	%r63, %r14, %r62;
	mul.wide.s32 	%rd16, %r63, 4;
	add.s64 	%rd17, %rd2, %rd16;
	ld.global.f32 	%f56, [%rd17];
	add.s32 	%r64, %r15, %r79;
	mul.wide.s32 	%rd18, %r64, 4;
	add.s64 	%rd19, %rd1, %rd18;
	ld.global.f32 	%f57, [%rd19];
	fma.rn.f32 	%f58, %f56, %f57, %f73;
	ld.global.f32 	%f59, [%rd17+-4];
	ld.global.f32 	%f60, [%rd19+4];
	fma.rn.f32 	%f73, %f59, %f60, %f58;
	add.s32 	%r79, %r79, 2;
$L__BB0_14:
	and.b32  	%r65, %r34, 1;
	setp.eq.b32 	%p14, %r65, 1;
	not.pred 	%p15, %p14;
	@%p15 bra 	$L__BB0_16;
	not.b32 	%r66, %r79;
	add.s32 	%r67, %r14, %r66;
	mul.wide.s32 	%rd20, %r67, 4;
	add.s64 	%rd21, %rd2, %rd20;
	ld.global.f32 	%f61, [%rd21];
	add.s32 	%r68, %r15, %r79;
	mul.wide.s32 	%rd22, %r68, 4;
	add.s64 	%rd23, %rd1, %rd22;
	ld.global.f32 	%f62, [%rd23];
	fma.rn.f32 	%f73, %f61, %f62, %f73;
$L__BB0_16:
	add.s32 	%r74, %r74, 1;
	setp.ne.s32 	%p16, %r74, %r33;
	@%p16 bra 	$L__BB0_5;
	add.s32 	%r73, %r73, 1;
	setp.ne.s32 	%p17, %r73, %r30;
	@%p17 bra 	$L__BB0_4;
$L__BB0_18:
	ld.param.u64 	%rd27, [_Z4conviiiiiiiiPfS_S__param_10];
	mad.lo.s32 	%r69, %r38, %r3, %r42;
	mad.lo.s32 	%r70, %r69, %r36, %r2;
	cvta.to.global.u64 	%rd24, %rd27;
	mul.wide.s32 	%rd25, %r70, 4;
	add.s64 	%rd26, %rd24, %rd25;
	st.global.f32 	[%rd26], %f73;
$L__BB0_19:
	ret;

}
	// .globl	_Z11conv_tilingiiiiiiiiPfS_S_
.visible .entry _Z11conv_tilingiiiiiiiiPfS_S_(
	.param .u32 _Z11conv_tilingiiiiiiiiPfS_S__param_0,
	.param .u32 _Z11conv_tilingiiiiiiiiPfS_S__param_1,
	.param .u32 _Z11conv_tilingiiiiiiiiPfS_S__param_2,
	.param .u32 _Z11conv_tilingiiiiiiiiPfS_S__param_3,
	.param .u32 _Z11conv_tilingiiiiiiiiPfS_S__param_4,
	.param .u32 _Z11conv_tilingiiiiiiiiPfS_S__param_5,
	.param .u32 _Z11conv_tilingiiiiiiiiPfS_S__param_6,
	.param .u32 _Z11conv_tilingiiiiiiiiPfS_S__param_7,
	.param .u64 .ptr .align 1 _Z11conv_tilingiiiiiiiiPfS_S__param_8,
	.param .u64 .ptr .align 1 _Z11conv_tilingiiiiiiiiPfS_S__param_9,
	.param .u64 .ptr .align 1 _Z11conv_tilingiiiiiiiiPfS_S__param_10
)
{
	.reg .pred 	%p<61>;
	.reg .b32 	%r<246>;
	.reg .b32 	%f<87>;
	.reg .b64 	%rd<24>;

	ld.param.u32 	%r78, [_Z11conv_tilingiiiiiiiiPfS_S__param_0];
	ld.param.u32 	%r81, [_Z11conv_tilingiiiiiiiiPfS_S__param_3];
	ld.param.u32 	%r82, [_Z11conv_tilingiiiiiiiiPfS_S__param_4];
	ld.param.u32 	%r83, [_Z11conv_tilingiiiiiiiiPfS_S__param_5];
	ld.param.u64 	%rd6, [_Z11conv_tilingiiiiiiiiPfS_S__param_8];
	ld.param.u64 	%rd7, [_Z11conv_tilingiiiiiiiiPfS_S__param_9];
	cvta.to.global.u64 	%rd1, %rd7;
	cvta.to.global.u64 	%rd2, %rd6;
	mov.u32 	%r86, %ctaid.y;
	mov.u32 	%r1, %ntid.y;
	mov.u32 	%r2, %tid.y;
	mad.lo.s32 	%r3, %r86, %r1, %r2;
	mov.u32 	%r87, %ctaid.z;
	mov.u32 	%r4, %ntid.z;
	mov.u32 	%r5, %tid.z;
	mad.lo.s32 	%r6, %r87, %r4, %r5;
	mov.u32 	%r88, %ctaid.x;
	mov.u32 	%r7, %ntid.x;
	mov.u32 	%r8, %tid.x;
	mad.lo.s32 	%r9, %r88, %r7, %r8;
	mul.lo.s32 	%r10, %r81, %r78;
	setp.ge.s32 	%p1, %r2, %r82;
	setp.ge.s32 	%p2, %r5, %r83;
	or.pred  	%p3, %p1, %p2;
	@%p3 bra 	$L__BB1_18;
	add.s32 	%r89, %r7, %r10;
	add.s32 	%r11, %r89, -1;
	setp.gt.u32 	%p4, %r7, %r11;
	@%p4 bra 	$L__BB1_18;
	div.u32 	%r91, %r11, %r7;
	not.b32 	%r92, %r5;
	add.s32 	%r12, %r83, %r92;
	not.b32 	%r93, %r2;
	add.s32 	%r13, %r82, %r93;
	max.u32 	%r14, %r91, 1;
	and.b32  	%r15, %r14, 3;
	setp.lt.u32 	%p5, %r91, 4;
	mov.b32 	%r233, 0;
	@%p5 bra 	$L__BB1_13;
	and.b32  	%r233, %r14, -4;
	mov.b32 	%r231, 0;
$L__BB1_4:
	mad.lo.s32 	%r18, %r231, %r7, %r8;
	setp.ge.s32 	%p6, %r18, %r10;
	@%p6 bra 	$L__BB1_6;
	mul.lo.s32 	%r95, %r18, %r82;
	add.s32 	%r96, %r13, %r95;
	mad.lo.s32 	%r97, %r96, %r83, %r12;
	mul.wide.s32 	%rd8, %r97, 4;
	add.s64 	%rd9, %rd1, %rd8;
	ld.global.f32 	%f16, [%rd9];
	add.s32 	%r98, %r95, %r2;
	mad.lo.s32 	%r99, %r98, %r83, %r5;
	shl.b32 	%r100, %r99, 2;
	mov.u32 	%r101, sm;
	add.s32 	%r102, %r101, %r100;
	st.shared.f32 	[%r102], %f16;
$L__BB1_6:
	add.s32 	%r19, %r18, %r7;
	setp.ge.s32 	%p7, %r19, %r10;
	@%p7 bra 	$L__BB1_8;
	mul.lo.s32 	%r103, %r19, %r82;
	add.s32 	%r104, %r13, %r103;
	mad.lo.s32 	%r105, %r104, %r83, %r12;
	mul.wide.s32 	%rd10, %r105, 4;
	add.s64 	%rd11, %rd1, %rd10;
	ld.global.f32 	%f17, [%rd11];
	add.s32 	%r106, %r103, %r2;
	mad.lo.s32 	%r107, %r106, %r83, %r5;
	shl.b32 	%r108, %r107, 2;
	mov.u32 	%r109, sm;
	add.s32 	%r110, %r109, %r108;
	st.shared.f32 	[%r110], %f17;
$L__BB1_8:
	add.s32 	%r20, %r19, %r7;
	setp.ge.s32 	%p8, %r20, %r10;
	@%p8 bra 	$L__BB1_10;
	mul.lo.s32 	%r111, %r20, %r82;
	add.s32 	%r112, %r13, %r111;
	mad.lo.s32 	%r113, %r112, %r83, %r12;
	mul.wide.s32 	%rd12, %r113, 4;
	add.s64 	%rd13, %rd1, %rd12;
	ld.global.f32 	%f18, [%rd13];
	add.s32 	%r114, %r111, %r2;
	mad.lo.s32 	%r115, %r114, %r83, %r5;
	shl.b32 	%r116, %r115, 2;
	mov.u32 	%r117, sm;
	add.s32 	%r118, %r117, %r116;
	st.shared.f32 	[%r118], %f18;
$L__BB1_10:
	add.s32 	%r21, %r20, %r7;
	setp.ge.s32 	%p9, %r21, %r10;
	@%p9 bra 	$L__BB1_12;
	mul.lo.s32 	%r119, %r21, %r82;
	add.s32 	%r120, %r13, %r119;
	mad.lo.s32 	%r121, %r120, %r83, %r12;
	mul.wide.s32 	%rd14, %r121, 4;
	add.s64 	%rd15, %rd1, %rd14;
	ld.global.f32 	%f19, [%rd15];
	add.s32 	%r122, %r119, %r2;
	mad.lo.s32 	%r123, %r122, %r83, %r5;
	shl.b32 	%r124, %r123, 2;
	mov.u32 	%r125, sm;
	add.s32 	%r126, %r125, %r124;
	st.shared.f32 	[%r126], %f19;
$L__BB1_12:
	add.s32 	%r231, %r231, 4;
	setp.ne.s32 	%p10, %r231, %r233;
	@%p10 bra 	$L__BB1_4;
$L__BB1_13:
	setp.eq.s32 	%p11, %r15, 0;
	@%p11 bra 	$L__BB1_18;
	mov.b32 	%r234, 0;
$L__BB1_15:
	.pragma "nounroll";
	mad.lo.s32 	%r26, %r233, %r7, %r8;
	setp.ge.s32 	%p12, %r26, %r10;
	@%p12 bra 	$L__BB1_17;
	mul.lo.s32 	%r128, %r26, %r82;
	add.s32 	%r129, %r13, %r128;
	mad.lo.s32 	%r130, %r129, %r83, %r12;
	mul.wide.s32 	%rd16, %r130, 4;
	add.s64 	%rd17, %rd1, %rd16;
	ld.global.f32 	%f20, [%rd17];
	add.s32 	%r131, %r128, %r2;
	mad.lo.s32 	%r132, %r131, %r83, %r5;
	shl.b32 	%r133, %r132, 2;
	mov.u32 	%r134, sm;
	add.s32 	%r135, %r134, %r133;
	st.shared.f32 	[%r135], %f20;
$L__BB1_17:
	add.s32 	%r233, %r233, 1;
	add.s32 	%r234, %r234, 1;
	setp.ne.s32 	%p13, %r234, %r15;
	@%p13 bra 	$L__BB1_15;
$L__BB1_18:
	mul.lo.s32 	%r136, %r10, %r82;
	mul.lo.s32 	%r137, %r136, %r83;
	shl.b32 	%r138, %r137, 2;
	mov.u32 	%r139, sm;
	add.s32 	%r29, %r139, %r138;
	bar.sync 	0;
	add.s32 	%r30, %r82, 7;
	add.s32 	%r31, %r83, 7;
	setp.ge.s32 	%p14, %r8, %r78;
	@%p14 bra 	$L__BB1_43;
	add.s32 	%r140, %r1, %r30;
	add.s32 	%r32, %r140, -1;
	setp.gt.u32 	%p15, %r1, %r32;
	@%p15 bra 	$L__BB1_43;
	add.s32 	%r142, %r4, %r31;
	add.s32 	%r33, %r142, -1;
	div.u32 	%r34, %r33, %r4;
	max.u32 	%r143, %r34, 1;
	and.b32  	%r35, %r143, 3;
	and.b32  	%r36, %r143, -4;
	div.u32 	%r144, %r32, %r1;
	max.u32 	%r37, %r144, 1;
	mov.b32 	%r235, 0;
$L__BB1_21:
	setp.gt.u32 	%p16, %r4, %r33;
	@%p16 bra 	$L__BB1_42;
	ld.param.u32 	%r226, [_Z11conv_tilingiiiiiiiiPfS_S__param_2];
	ld.param.u32 	%r225, [_Z11conv_tilingiiiiiiiiPfS_S__param_1];
	setp.lt.u32 	%p17, %r34, 4;
	mad.lo.s32 	%r39, %r235, %r1, %r2;
	shl.b32 	%r146, %r235, 3;
	mad.lo.s32 	%r147, %r225, %r9, %r3;
	add.s32 	%r148, %r147, %r146;
	mad.lo.s32 	%r40, %r148, %r226, %r6;
	mov.u32 	%r149, %tid.x;
	mad.lo.s32 	%r150, %r30, %r149, %r39;
	mul.lo.s32 	%r41, %r150, %r31;
	mov.b32 	%r237, 0;
	@%p17 bra 	$L__BB1_33;
	mov.b32 	%r236, 0;
$L__BB1_24:
	setp.ge.s32 	%p18, %r39, %r30;
	mad.lo.s32 	%r43, %r236, %r4, %r5;
	setp.ge.s32 	%p19, %r43, %r31;
	shl.b32 	%r153, %r236, 3;
	add.s32 	%r154, %r40, %r153;
	mul.wide.s32 	%rd18, %r154, 4;
	add.s64 	%rd3, %rd2, %rd18;
	or.pred  	%p20, %p18, %p19;
	@%p20 bra 	$L__BB1_26;
	ld.global.f32 	%f21, [%rd3];
	add.s32 	%r155, %r43, %r41;
	shl.b32 	%r156, %r155, 2;
	add.s32 	%r157, %r29, %r156;
	st.shared.f32 	[%r157], %f21;
$L__BB1_26:
	add.s32 	%r44, %r43, %r4;
	setp.ge.s32 	%p22, %r44, %r31;
	or.pred  	%p23, %p18, %p22;
	@%p23 bra 	$L__BB1_28;
	ld.global.f32 	%f22, [%rd3+32];
	add.s32 	%r158, %r44, %r41;
	shl.b32 	%r159, %r158, 2;
	add.s32 	%r160, %r29, %r159;
	st.shared.f32 	[%r160], %f22;
$L__BB1_28:
	add.s32 	%r45, %r44, %r4;
	setp.ge.s32 	%p25, %r45, %r31;
	or.pred  	%p26, %p18, %p25;
	@%p26 bra 	$L__BB1_30;
	ld.global.f32 	%f23, [%rd3+64];
	add.s32 	%r161, %r45, %r41;
	shl.b32 	%r162, %r161, 2;
	add.s32 	%r163, %r29, %r162;
	st.shared.f32 	[%r163], %f23;
$L__BB1_30:
	add.s32 	%r46, %r45, %r4;
	setp.ge.s32 	%p28, %r46, %r31;
	or.pred  	%p29, %p18, %p28;
	@%p29 bra 	$L__BB1_32;
	ld.global.f32 	%f24, [%rd3+96];
	add.s32 	%r164, %r46, %r41;
	shl.b32 	%r165, %r164, 2;
	add.s32 	%r166, %r29, %r165;
	st.shared.f32 	[%r166], %f24;
$L__BB1_32:
	add.s32 	%r236, %r236, 4;
	setp.ne.s32 	%p30, %r236, %r36;
	mov.u32 	%r237, %r36;
	@%p30 bra 	$L__BB1_24;
$L__BB1_33:
	setp.eq.s32 	%p31, %r35, 0;
	@%p31 bra 	$L__BB1_42;
	setp.ge.s32 	%p32, %r39, %r30;
	mad.lo.s32 	%r49, %r237, %r4, %r5;
	setp.ge.s32 	%p33, %r49, %r31;
	shl.b32 	%r168, %r237, 3;
	add.s32 	%r169, %r40, %r168;
	mul.wide.s32 	%rd19, %r169, 4;
	add.s64 	%rd4, %rd2, %rd19;
	or.pred  	%p34, %p32, %p33;
	@%p34 bra 	$L__BB1_36;
	ld.global.f32 	%f25, [%rd4];
	add.s32 	%r170, %r49, %r41;
	shl.b32 	%r171, %r170, 2;
	add.s32 	%r172, %r29, %r171;
	st.shared.f32 	[%r172], %f25;
$L__BB1_36:
	setp.eq.s32 	%p35, %r35, 1;
	@%p35 bra 	$L__BB1_42;
	add.s32 	%r50, %r49, %r4;
	setp.ge.s32 	%p37, %r50, %r31;
	or.pred  	%p38, %p32, %p37;
	@%p38 bra 	$L__BB1_39;
	ld.global.f32 	%f26, [%rd4+32];
	add.s32 	%r173, %r50, %r41;
	shl.b32 	%r174, %r173, 2;
	add.s32 	%r175, %r29, %r174;
	st.shared.f32 	[%r175], %f26;
$L__BB1_39:
	setp.eq.s32 	%p39, %r35, 2;
	@%p39 bra 	$L__BB1_42;
	add.s32 	%r51, %r50, %r4;
	setp.ge.s32 	%p41, %r51, %r31;
	or.pred  	%p42, %p32, %p41;
	@%p42 bra 	$L__BB1_42;
	ld.global.f32 	%f27, [%rd4+64];
	add.s32 	%r176, %r51, %r41;
	shl.b32 	%r177, %r176, 2;
	add.s32 	%r178, %r29, %r177;
	st.shared.f32 	[%r178], %f27;
$L__BB1_42:
	add.s32 	%r235, %r235, 1;
	setp.ne.s32 	%p43, %r235, %r37;
	@%p43 bra 	$L__BB1_21;
$L__BB1_43:
	ld.param.u32 	%r229, [_Z11conv_tilingiiiiiiiiPfS_S__param_7];
	ld.param.u32 	%r227, [_Z11conv_tilingiiiiiiiiPfS_S__param_6];
	bar.sync 	0;
	setp.ge.s32 	%p44, %r9, %r81;
	setp.ge.s32 	%p45, %r3, %r227;
	or.pred  	%p46, %p44, %p45;
	setp.ge.s32 	%p47, %r6, %r229;
	or.pred  	%p48, %p46, %p47;
	mov.f32 	%f85, 0f00000000;
	@%p48 bra 	$L__BB1_62;
	setp.lt.s32 	%p49, %r78, 1;
	@%p49 bra 	$L__BB1_61;
	min.s32 	%r179, %r82, %r83;
	setp.lt.s32 	%p50, %r179, 1;
	@%p50 bra 	$L__BB1_61;
	and.b32  	%r53, %r83, 7;
	and.b32  	%r54, %r83, 2147483640;
	neg.s32 	%r55, %r54;
	mul.lo.s32 	%r181, %r83, %r82;
	mul.lo.s32 	%r182, %r181, %r81;
	mul.lo.s32 	%r183, %r182, %r78;
	shl.b32 	%r184, %r183, 2;
	shl.b32 	%r185, %r5, 2;
	add.s32 	%r186, %r184, %r185;
	mov.u32 	%r187, sm;
	add.s32 	%r188, %r186, %r187;
	add.s32 	%r56, %r188, 16;
	mov.f32 	%f85, 0f00000000;
	mov.b32 	%r238, 0;
$L__BB1_47:
	mov.b32 	%r239, 0;
$L__BB1_48:
	setp.lt.u32 	%p51, %r83, 8;
	mad.lo.s32 	%r191, %r78, %r9, %r238;
	mad.lo.s32 	%r59, %r191, %r82, %r239;
	mul.lo.s32 	%r60, %r59, %r83;
	mad.lo.s32 	%r192, %r238, %r30, %r2;
	add.s32 	%r61, %r192, %r239;
	mad.lo.s32 	%r62, %r61, %r31, %r5;
	mov.b32 	%r244, 0;
	@%p51 bra 	$L__BB1_51;
	mul.lo.s32 	%r193, %r83, %r59;
	shl.b32 	%r194, %r193, 2;
	add.s32 	%r196, %r187, %r194;
	add.s32 	%r241, %r196, 16;
	mul.lo.s32 	%r197, %r31, %r61;
	shl.b32 	%r198, %r197, 2;
	add.s32 	%r240, %r56, %r198;
	mov.u32 	%r242, %r55;
$L__BB1_50:
	.pragma "nounroll";
	ld.shared.f32 	%f32, [%r241+-16];
	ld.shared.f32 	%f33, [%r240+-16];
	fma.rn.f32 	%f34, %f32, %f33, %f85;
	ld.shared.f32 	%f35, [%r241+-12];
	ld.shared.f32 	%f36, [%r240+-12];
	fma.rn.f32 	%f37, %f35, %f36, %f34;
	ld.shared.f32 	%f38, [%r241+-8];
	ld.shared.f32 	%f39, [%r240+-8];
	fma.rn.f32 	%f40, %f38, %f39, %f37;
	ld.shared.f32 	%f41, [%r241+-4];
	ld.shared.f32 	%f42, [%r240+-4];
	fma.rn.f32 	%f43, %f41, %f42, %f40;
	ld.shared.f32 	%f44, [%r241];
	ld.shared.f32 	%f45, [%r240];
	fma.rn.f32 	%f46, %f44, %f45, %f43;
	ld.shared.f32 	%f47, [%r241+4];
	ld.shared.f32 	%f48, [%r240+4];
	fma.rn.f32 	%f49, %f47, %f48, %f46;
	ld.shared.f32 	%f50, [%r241+8];
	ld.shared.f32 	%f51, [%r240+8];
	fma.rn.f32 	%f52, %f50, %f51, %f49;
	ld.shared.f32 	%f53, [%r241+12];
	ld.shared.f32 	%f54, [%r240+12];
	fma.rn.f32 	%f85, %f53, %f54, %f52;
	add.s32 	%r242, %r242, 8;
	add.s32 	%r241, %r241, 32;
	add.s32 	%r240, %r240, 32;
	setp.ne.s32 	%p52, %r242, 0;
	mov.u32 	%r244, %r54;
	@%p52 bra 	$L__BB1_50;
$L__BB1_51:
	setp.eq.s32 	%p53, %r53, 0;
	@%p53 bra 	$L__BB1_59;
	add.s32 	%r199, %r53, -1;
	setp.lt.u32 	%p54, %r199, 3;
	@%p54 bra 	$L__BB1_54;
	add.s32 	%r200, %r244, %r60;
	shl.b32 	%r201, %r200, 2;
	add.s32 	%r203, %r187, %r201;
	ld.shared.f32 	%f56, [%r203];
	add.s32 	%r204, %r62, %r244;
	shl.b32 	%r205, %r204, 2;
	add.s32 	%r206, %r29, %r205;
	ld.shared.f32 	%f57, [%r206];
	fma.rn.f32 	%f58, %f56, %f57, %f85;
	ld.shared.f32 	%f59, [%r203+4];
	ld.shared.f32 	%f60, [%r206+4];
	fma.rn.f32 	%f61, %f59, %f60, %f58;
	ld.shared.f32 	%f62, [%r203+8];
	ld.shared.f32 	%f63, [%r206+8];
	fma.rn.f32 	%f64, %f62, %f63, %f61;
	ld.shared.f32 	%f65, [%r203+12];
	ld.shared.f32 	%f66, [%r206+12];
	fma.rn.f32 	%f85, %f65, %f66, %f64;
	add.s32 	%r244, %r244, 4;
$L__BB1_54:
	and.b32  	%r207, %r83, 3;
	setp.eq.s32 	%p55, %r207, 0;
	@%p55 bra 	$L__BB1_59;
	setp.eq.s32 	%p56, %r207, 1;
	@%p56 bra 	$L__BB1_57;
	add.s32 	%r208, %r244, %r60;
	shl.b32 	%r209, %r208, 2;
	add.s32 	%r211, %r187, %r209;
	ld.shared.f32 	%f68, [%r211];
	add.s32 	%r212, %r62, %r244;
	shl.b32 	%r213, %r212, 2;
	add.s32 	%r214, %r29, %r213;
	ld.shared.f32 	%f69, [%r214];
	fma.rn.f32 	%f70, %f68, %f69, %f85;
	ld.shared.f32 	%f71, [%r211+4];
	ld.shared.f32 	%f72, [%r214+4];
	fma.rn.f32 	%f85, %f71, %f72, %f70;
	add.s32 	%r244, %r244, 2;
$L__BB1_57:
	and.b32  	%r215, %r83, 1;
	setp.eq.b32 	%p57, %r215, 1;
	not.pred 	%p58, %p57;
	@%p58 bra 	$L__BB1_59;
	add.s32 	%r216, %r244, %r60;
	shl.b32 	%r217, %r216, 2;
	add.s32 	%r219, %r187, %r217;
	ld.shared.f32 	%f73, [%r219];
	add.s32 	%r220, %r62, %r244;
	shl.b32 	%r221, %r220, 2;
	add.s32 	%r222, %r29, %r221;
	ld.shared.f32 	%f74, [%r222];
	fma.rn.f32 	%f85, %f73, %f74, %f85;
$L__BB1_59:
	add.s32 	%r239, %r239, 1;
	setp.ne.s32 	%p59, %r239, %r82;
	@%p59 bra 	$L__BB1_48;
	add.s32 	%r238, %r238, 1;
	setp.ne.s32 	%p60, %r238, %r78;
	@%p60 bra 	$L__BB1_47;
$L__BB1_61:
	ld.param.u64 	%rd23, [_Z11conv_tilingiiiiiiiiPfS_S__param_10];
	ld.param.u32 	%r230, [_Z11conv_tilingiiiiiiiiPfS_S__param_7];
	ld.param.u32 	%r228, [_Z11conv_tilingiiiiiiiiPfS_S__param_6];
	mad.lo.s32 	%r223, %r228, %r9, %r6;
	mad.lo.s32 	%r224, %r223, %r230, %r3;
	cvta.to.global.u64 	%rd20, %rd23;
	mul.wide.s32 	%rd21, %r224, 4;
	add.s64 	%rd22, %rd20, %rd21;
	st.global.f32 	[%rd22], %f85;
$L__BB1_62:
	bar.sync 	0;
	ret;

}


// ===== COMPILED SASS (sm_100) =====

	.target	sm_100

	.elftype	@"ET_EXEC"


//--------------------- .note.nv.tkinfo           --------------------------
	.section	.note.nv.tkinfo,"",@"SHT_NOTE"
	.sectionflags	@"SHF_NOTE_NV_TKINFO"
	.tkinfo
        /*0018*/ 	.word	0x00000002
        /*0030*/ 	.string	""
        /*0030*/ 	.string	"ptxas"
        /*0030*/ 	.string	"Cuda compilation tools, release 13.0, V13.0.88"
        /*0030*/ 	.string	"Build cuda_13.0.r13.0/compiler.36424714_0"
        /*0030*/ 	.string	"-arch sm_100 -m 64 "



//--------------------- .note.nv.cuinfo           --------------------------
	.section	.note.nv.cuinfo,"",@"SHT_NOTE"
	.sectionflags	@"SHF_NOTE_NV_CUINFO"
        /*0018*/ 	.short	0x0002
        /*001a*/ 	.short	0x0064
        /*001c*/ 	.short	0x0082
	.zero		2


//--------------------- .nv.info                  --------------------------
	.section	.nv.info,"",@"SHT_CUDA_INFO"
	.align	4


	//----- nvinfo : EIATTR_REGCOUNT
	.align		4
        /*0000*/ 	.byte	0x04, 0x2f
        /*0002*/ 	.short	(.L_1 - .L_0)
	.align		4
.L_0:
        /*0004*/ 	.word	index@(_Z4conviiiiiiiiPfS_S_)
        /*0008*/ 	.word	0x00000020


	//----- nvinfo : EIATTR_FRAME_SIZE
	.align		4
.L_1:
        /*000c*/ 	.byte	0x04, 0x11
        /*000e*/ 	.short	(.L_3 - .L_2)
	.align		4
.L_2:
        /*0010*/ 	.word	index@(_Z4conviiiiiiiiPfS_S_)
        /*0014*/ 	.word	0x00000000


	//----- nvinfo : EIATTR_REGCOUNT
	.align		4
.L_3:
        /*0018*/ 	.byte	0x04, 0x2f
        /*001a*/ 	.short	(.L_5 - .L_4)
	.align		4
.L_4:
        /*001c*/ 	.word	index@(_Z11conv_tilingiiiiiiiiPfS_S_)
        /*0020*/ 	.word	0x00000020


	//----- nvinfo : EIATTR_FRAME_SIZE
	.align		4
.L_5:
        /*0024*/ 	.byte	0x04, 0x11
        /*0026*/ 	.short	(.L_7 - .L_6)
	.align		4
.L_6:
        /*0028*/ 	.word	index@(_Z11conv_tilingiiiiiiiiPfS_S_)
        /*002c*/ 	.word	0x00000000


	//----- nvinfo : EIATTR_MIN_STACK_SIZE
	.align		4
.L_7:
        /*0030*/ 	.byte	0x04, 0x12
        /*0032*/ 	.short	(.L_9 - .L_8)
	.align		4
.L_8:
        /*0034*/ 	.word	index@(_Z11conv_tilingiiiiiiiiPfS_S_)
        /*0038*/ 	.word	0x00000000


	//----- nvinfo : EIATTR_MIN_STACK_SIZE
	.align		4
.L_9:
        /*003c*/ 	.byte	0x04, 0x12
        /*003e*/ 	.short	(.L_11 - .L_10)
	.align		4
.L_10:
        /*0040*/ 	.word	index@(_Z4conviiiiiiiiPfS_S_)
        /*0044*/ 	.word	0x00000000
.L_11:


//--------------------- .nv.compat                --------------------------
	.section	.nv.compat,"",@"SHT_CUDA_COMPAT_INFO"
	.align	4
        /*0000*/ 	.byte	0x02, 0x09, 0x00, 0x00, 0x02, 0x02, 0x01, 0x00, 0x02, 0x05, 0x05, 0x00, 0x03, 0x07, 0x01, 0x01
        /*0010*/ 	.byte	0x02, 0x03, 0x00, 0x00, 0x02, 0x06, 0x01, 0x00, 0x04, 0x0b, 0x08, 0x00, 0x09, 0x00, 0x00, 0x00
        /*0020*/ 	.byte	0x00, 0x00, 0x00, 0x00


//--------------------- .nv.info._Z11conv_tilingiiiiiiiiPfS_S_ --------------------------
	.section	.nv.info._Z11conv_tilingiiiiiiiiPfS_S_,"",@"SHT_CUDA_INFO"
	.sectionflags	@""
	.align	4


	//----- nvinfo : EIATTR_CUDA_API_VERSION
	.align		4
        /*0000*/ 	.byte	0x04, 0x37
        /*0002*/ 	.short	(.L_13 - .L_12)
.L_12:
        /*0004*/ 	.word	0x00000082


	//----- nvinfo : EIATTR_KPARAM_INFO
	.align		4
.L_13:
        /*0008*/ 	.byte	0x04, 0x17
        /*000a*/ 	.short	(.L_15 - .L_14)
.L_14:
        /*000c*/ 	.word	0x00000000
        /*0010*/ 	.short	0x000a
        /*0012*/ 	.short	0x0030
        /*0014*/ 	.byte	0x00, 0xf5, 0x21, 0x00


	//----- nvinfo : EIATTR_KPARAM_INFO
	.align		4
.L_15:
        /*0018*/ 	.byte	0x04, 0x17
        /*001a*/ 	.short	(.L_17 - .L_16)
.L_16:
        /*001c*/ 	.word	0x00000000
        /*0020*/ 	.short	0x0009
        /*0022*/ 	.short	0x0028
        /*0024*/ 	.byte	0x00, 0xf5, 0x21, 0x00


	//----- nvinfo : EIATTR_KPARAM_INFO
	.align		4
.L_17:
        /*0028*/ 	.byte	0x04, 0x17
        /*002a*/ 	.short	(.L_19 - .L_18)
.L_18:
        /*002c*/ 	.word	0x00000000
        /*0030*/ 	.short	0x0008
        /*0032*/ 	.short	0x0020
        /*0034*/ 	.byte	0x00, 0xf5, 0x21, 0x00


	//----- nvinfo : EIATTR_KPARAM_INFO
	.align		4
.L_19:
        /*0038*/ 	.byte	0x04, 0x17
        /*003a*/ 	.short	(.L_21 - .L_20)
.L_20:
        /*003c*/ 	.word	0x00000000
        /*0040*/ 	.short	0x0007
        /*0042*/ 	.short	0x001c
        /*0044*/ 	.byte	0x00, 0xf0, 0x11, 0x00


	//----- nvinfo : EIATTR_KPARAM_INFO
	.align		4
.L_21:
        /*0048*/ 	.byte	0x04, 0x17
        /*004a*/ 	.short	(.L_23 - .L_22)
.L_22:
        /*004c*/ 	.word	0x00000000
        /*0050*/ 	.short	0x0006
        /*0052*/ 	.short	0x0018
        /*0054*/ 	.byte	0x00, 0xf0, 0x11, 0x00


	//----- nvinfo : EIATTR_KPARAM_INFO
	.align		4
.L_23:
        /*0058*/ 	.byte	0x04, 0x17
        /*005a*/ 	.short	(.L_25 - .L_24)
.L_24:
        /*005c*/ 	.word	0x00000000
        /*0060*/ 	.short	0x0005
        /*0062*/ 	.short	0x0014
        /*0064*/ 	.byte	0x00, 0xf0, 0x11, 0x00


	//----- nvinfo : EIATTR_KPARAM_INFO
	.align		4
.L_25:
        /*0068*/ 	.byte	0x04, 0x17
        /*006a*/ 	.short	(.L_27 - .L_26)
.L_26:
        /*006c*/ 	.word	0x00000000
        /*0070*/ 	.short	0x0004
        /*0072*/ 	.short	0x0010
        /*0074*/ 	.byte	0x00, 0xf0, 0x11, 0x00


	//----- nvinfo : EIATTR_KPARAM_INFO
	.align		4
.L_27:
        /*0078*/ 	.byte	0x04, 0x17
        /*007a*/ 	.short	(.L_29 - .L_28)
.L_28:
        /*007c*/ 	.word	0x00000000
        /*0080*/ 	.short	0x0003
        /*0082*/ 	.short	0x000c
        /*0084*/ 	.byte	0x00, 0xf0, 0x11, 0x00


	//----- nvinfo : EIATTR_KPARAM_INFO
	.align		4
.L_29:
        /*0088*/ 	.byte	0x04, 0x17
        /*008a*/ 	.short	(.L_31 - .L_30)
.L_30:
        /*008c*/ 	.word	0x00000000
        /*0090*/ 	.short	0x0002
        /*0092*/ 	.short	0x0008
        /*0094*/ 	.byte	0x00, 0xf0, 0x11, 0x00


	//----- nvinfo : EIATTR_KPARAM_INFO
	.align		4
.L_31:
        /*0098*/ 	.byte	0x04, 0x17
        /*009a*/ 	.short	(.L_33 - .L_32)
.L_32:
        /*009c*/ 	.word	0x00000000
        /*00a0*/ 	.short	0x0001
        /*00a2*/ 	.short	0x0004
        /*00a4*/ 	.byte	0x00, 0xf0, 0x11, 0x00


	//----- nvinfo : EIATTR_KPARAM_INFO
	.align		4
.L_33:
        /*00a8*/ 	.byte	0x04, 0x17
        /*00aa*/ 	.short	(.L_35 - .L_34)
.L_34:
        /*00ac*/ 	.word	0x00000000
        /*00b0*/ 	.short	0x0000
        /*00b2*/ 	.short	0x0000
        /*00b4*/ 	.byte	0x00, 0xf0, 0x11, 0x00


	//----- nvinfo : EIATTR_SPARSE_MMA_MASK
	.align		4
.L_35:
        /*00b8*/ 	.byte	0x03, 0x50
        /*00ba*/ 	.short	0x0000


	//----- nvinfo : EIATTR_MAXREG_COUNT
	.align		4
        /*00bc*/ 	.byte	0x03, 0x1b
        /*00be*/ 	.short	0x00ff


	//----- nvinfo : EIATTR_NUM_BARRIERS
	.align		4
        /*00c0*/ 	.byte	0x02, 0x4c
        /*00c2*/ 	.byte	0x01
	.zero		1


	//----- nvinfo : EIATTR_MERCURY_ISA_VERSION
	.align		4
        /*00c4*/ 	.byte	0x03, 0x5f
        /*00c6*/ 	.short	0x0101


	//----- nvinfo : EIATTR_VRC_CTA_INIT_COUNT
	.align		4
        /*00c8*/ 	.byte	0x02, 0x4a
	.zero		1
	.zero		1


	//----- nvinfo : EIATTR_EXIT_INSTR_OFFSETS
	.align		4
        /*00cc*/ 	.byte	0x04, 0x1c
        /*00ce*/ 	.short	(.L_37 - .L_36)


	//   ....[0]....
.L_36:
        /*00d0*/ 	.word	0x00002610


	//----- nvinfo : EIATTR_CRS_STACK_SIZE
	.align		4
.L_37:
        /*00d4*/ 	.byte	0x04, 0x1e
        /*00d6*/ 	.short	(.L_39 - .L_38)
.L_38:
        /*00d8*/ 	.word	0x00000000


	//----- nvinfo : EIATTR_CBANK_PARAM_SIZE
	.align		4
.L_39:
        /*00dc*/ 	.byte	0x03, 0x19
        /*00de*/ 	.short	0x0038


	//----- nvinfo : EIATTR_PARAM_CBANK
	.align		4
        /*00e0*/ 	.byte	0x04, 0x0a
        /*00e2*/ 	.short	(.L_41 - .L_40)
	.align		4
.L_40:
        /*00e4*/ 	.word	index@(.nv.constant0._Z11conv_tilingiiiiiiiiPfS_S_)
        /*00e8*/ 	.short	0x0380
        /*00ea*/ 	.short	0x0038


	//----- nvinfo : EIATTR_SW_WAR
	.align		4
.L_41:
        /*00ec*/ 	.byte	0x04, 0x36
        /*00ee*/ 	.short	(.L_43 - .L_42)
.L_42:
        /*00f0*/ 	.word	0x00000008
.L_43:


//--------------------- .nv.info._Z4conviiiiiiiiPfS_S_ --------------------------
	.section	.nv.info._Z4conviiiiiiiiPfS_S_,"",@"SHT_CUDA_INFO"
	.sectionflags	@""
	.align	4


	//----- nvinfo : EIATTR_CUDA_API_VERSION
	.align		4
        /*0000*/ 	.byte	0x04, 0x37
        /*0002*/ 	.short	(.L_45 - .L_44)
.L_44:
        /*0004*/ 	.word	0x00000082


	//----- nvinfo : EIATTR_KPARAM_INFO
	.align		4
.L_45:
        /*0008*/ 	.byte	0x04, 0x17
        /*000a*/ 	.short	(.L_47 - .L_46)
.L_46:
        /*000c*/ 	.word	0x00000000
        /*0010*/ 	.short	0x000a
        /*0012*/ 	.short	0x0030
        /*0014*/ 	.byte	0x00, 0xf5, 0x21, 0x00


	//----- nvinfo : EIATTR_KPARAM_INFO
	.align		4
.L_47:
        /*0018*/ 	.byte	0x04, 0x17
        /*001a*/ 	.short	(.L_49 - .L_48)
.L_48:
        /*001c*/ 	.word	0x00000000
        /*0020*/ 	.short	0x0009
        /*0022*/ 	.short	0x0028
        /*0024*/ 	.byte	0x00, 0xf5, 0x21, 0x00


	//----- nvinfo : EIATTR_KPARAM_INFO
	.align		4
.L_49:
        /*0028*/ 	.byte	0x04, 0x17
        /*002a*/ 	.short	(.L_51 - .L_50)
.L_50:
        /*002c*/ 	.word	0x00000000
        /*0030*/ 	.short	0x0008
        /*0032*/ 	.short	0x0020
        /*0034*/ 	.byte	0x00, 0xf5, 0x21, 0x00


	//----- nvinfo : EIATTR_KPARAM_INFO
	.align		4
.L_51:
        /*0038*/ 	.byte	0x04, 0x17
        /*003a*/ 	.short	(.L_53 - .L_52)
.L_52:
        /*003c*/ 	.word	0x00000000
        /*0040*/ 	.short	0x0007
        /*0042*/ 	.short	0x001c
        /*0044*/ 	.byte	0x00, 0xf0, 0x11, 0x00


	//----- nvinfo : EIATTR_KPARAM_INFO
	.align		4
.L_53:
        /*0048*/ 	.byte	0x04, 0x17
        /*004a*/ 	.short	(.L_55 - .L_54)
.L_54:
        /*004c*/ 	.word	0x00000000
        /*0050*/ 	.short	0x0006
        /*0052*/ 	.short	0x0018
        /*0054*/ 	.byte	0x00, 0xf0, 0x11, 0x00


	//----- nvinfo : EIATTR_KPARAM_INFO
	.align		4
.L_55:
        /*0058*/ 	.byte	0x04, 0x17
        /*005a*/ 	.short	(.L_57 - .L_56)
.L_56:
        /*005c*/ 	.word	0x00000000
        /*0060*/ 	.short	0x0005
        /*0062*/ 	.short	0x0014
        /*0064*/ 	.byte	0x00, 0xf0, 0x11, 0x00


	//----- nvinfo : EIATTR_KPARAM_INFO
	.align		4
.L_57:
        /*0068*/ 	.byte	0x04, 0x17
        /*006a*/ 	.short	(.L_59 - .L_58)
.L_58:
        /*006c*/ 	.word	0x00000000
        /*0070*/ 	.short	0x0004
        /*0072*/ 	.short	0x0010
        /*0074*/ 	.byte	0x00, 0xf0, 0x11, 0x00


	//----- nvinfo : EIATTR_KPARAM_INFO
	.align		4
.L_59:
        /*0078*/ 	.byte	0x04, 0x17
        /*007a*/ 	.short	(.L_61 - .L_60)
.L_60:
        /*007c*/ 	.word	0x00000000
        /*0080*/ 	.short	0x0003
        /*0082*/ 	.short	0x000c
        /*0084*/ 	.byte	0x00, 0xf0, 0x11, 0x00


	//----- nvinfo : EIATTR_KPARAM_INFO
	.align		4
.L_61:
        /*0088*/ 	.byte	0x04, 0x17
        /*008a*/ 	.short	(.L_63 - .L_62)
.L_62:
        /*008c*/ 	.word	0x00000000
        /*0090*/ 	.short	0x0002
        /*0092*/ 	.short	0x0008
        /*0094*/ 	.byte	0x00, 0xf0, 0x11, 0x00


	//----- nvinfo : EIATTR_KPARAM_INFO
	.align		4
.L_63:
        /*0098*/ 	.byte	0x04, 0x17
        /*009a*/ 	.short	(.L_65 - .L_64)
.L_64:
        /*009c*/ 	.word	0x00000000
        /*00a0*/ 	.short	0x0001
        /*00a2*/ 	.short	0x0004
        /*00a4*/ 	.byte	0x00, 0xf0, 0x11, 0x00


	//----- nvinfo : EIATTR_KPARAM_INFO
	.align		4
.L_65:
        /*00a8*/ 	.byte	0x04, 0x17
        /*00aa*/ 	.short	(.L_67 - .L_66)
.L_66:
        /*00ac*/ 	.word	0x00000000
        /*00b0*/ 	.short	0x0000
        /*00b2*/ 	.short	0x0000
        /*00b4*/ 	.byte	0x00, 0xf0, 0x11, 0x00


	//----- nvinfo : EIATTR_SPARSE_MMA_MASK
	.align		4
.L_67:
        /*00b8*/ 	.byte	0x03, 0x50
        /*00ba*/ 	.short	0x0000


	//----- nvinfo : EIATTR_MAXREG_COUNT
	.align		4
        /*00bc*/ 	.byte	0x03, 0x1b
        /*00be*/ 	.short	0x00ff


	//----- nvinfo : EIATTR_MERCURY_ISA_VERSION
	.align		4
        /*00c0*/ 	.byte	0x03, 0x5f
        /*00c2*/ 	.short	0x0101


	//----- nvinfo : EIATTR_VRC_CTA_INIT_COUNT
	.align		4
        /*00c4*/ 	.byte	0x02, 0x4a
	.zero		1
	.zero		1


	//----- nvinfo : EIATTR_EXIT_INSTR_OFFSETS
	.align		4
        /*00c8*/ 	.byte	0x04, 0x1c
        /*00ca*/ 	.short	(.L_69 - .L_68)


	//   ....[0]....
.L_68:
        /*00cc*/ 	.word	0x00000120


	//   ....[1]....
        /*00d0*/ 	.word	0x00000a20


	//----- nvinfo : EIATTR_CBANK_PARAM_SIZE
	.align		4
.L_69:
        /*00d4*/ 	.byte	0x03, 0x19
        /*00d6*/ 	.short	0x0038


	//----- nvinfo : EIATTR_PARAM_CBANK
	.align		4
        /*00d8*/ 	.byte	0x04, 0x0a
        /*00da*/ 	.short	(.L_71 - .L_70)
	.align		4
.L_70:
        /*00dc*/ 	.word	index@(.nv.constant0._Z4conviiiiiiiiPfS_S_)
        /*00e0*/ 	.short	0x0380
        /*00e2*/ 	.short	0x0038


	//----- nvinfo : EIATTR_SW_WAR
	.align		4
.L_71:
        /*00e4*/ 	.byte	0x04, 0x36
        /*00e6*/ 	.short	(.L_73 - .L_72)
.L_72:
        /*00e8*/ 	.word	0x00000008
.L_73:


//--------------------- .nv.callgraph             --------------------------
	.section	.nv.callgraph,"",@"SHT_CUDA_CALLGRAPH"
	.align	4
	.sectionentsize	8
	.align		4
        /*0000*/ 	.word	0x00000000
	.align		4
        /*0004*/ 	.word	0xffffffff
	.align		4
        /*0008*/ 	.word	0x00000000
	.align		4
        /*000c*/ 	.word	0xfffffffe
	.align		4
        /*0010*/ 	.word	0x00000000
	.align		4
        /*0014*/ 	.word	0xfffffffd
	.align		4
        /*0018*/ 	.word	0x00000000
	.align		4
        /*001c*/ 	.word	0xfffffffc


//--------------------- .text._Z11conv_tilingiiiiiiiiPfS_S_ --------------------------
	.section	.text._Z11conv_tilingiiiiiiiiPfS_S_,"ax",@progbits
	.align	128
        .global         _Z11conv_tilingiiiiiiiiPfS_S_
        .type           _Z11conv_tilingiiiiiiiiPfS_S_,@function
        .size           _Z11conv_tilingiiiiiiiiPfS_S_,(.L_x_39 - _Z11conv_tilingiiiiiiiiPfS_S_)
        .other          _Z11conv_tilingiiiiiiiiPfS_S_,@"STO_CUDA_ENTRY STV_DEFAULT"
_Z11conv_tilingiiiiiiiiPfS_S_:
.text._Z11conv_tilingiiiiiiiiPfS_S_:
[----:B------:R-:W-:Y:S01]  /*0000*/  LDC R1, c[0x0][0x37c] ;  /* 0x0000df00ff017b82 */ /* 0x000fe20000000800 */
[----:B------:R-:W0:Y:S01]  /*0010*/  S2R R0, SR_TID.Z ;  /* 0x0000000000007919 */ /* 0x000e220000002300 */
[----:B------:R-:W0:Y:S06]  /*0020*/  LDCU.64 UR10, c[0x0][0x390] ;  /* 0x00007200ff0a77ac */ /* 0x000e2c0008000a00 */
[----:B------:R-:W1:Y:S01]  /*0030*/  LDC R4, c[0x0][0x364] ;  /* 0x0000d900ff047b82 */ /* 0x000e620000000800 */
[----:B------:R-:W-:Y:S01]  /*0040*/  BSSY.RECONVERGENT B0, `(.L_x_0) ;  /* 0x0000087000007945 */ /* 0x000fe20003800200 */
[----:B------:R-:W2:Y:S01]  /*0050*/  S2R R3, SR_TID.Y ;  /* 0x0000000000037919 */ /* 0x000ea20000002200 */
[----:B------:R-:W3:Y:S01]  /*0060*/  LDCU.64 UR8, c[0x0][0x358] ;  /* 0x00006b00ff0877ac */ /* 0x000ee20008000a00 */
[----:B------:R-:W4:Y:S04]  /*0070*/  S2R R2, SR_TID.X ;  /* 0x0000000000027919 */ /* 0x000f280000002100 */
[----:B------:R-:W5:Y:S08]  /*0080*/  LDC R6, c[0x0][0x38c] ;  /* 0x0000e300ff067b82 */ /* 0x000f700000000800 */
[----:B------:R-:W5:Y:S08]  /*0090*/  LDC R9, c[0x0][0x380] ;  /* 0x0000e000ff097b82 */ /* 0x000f700000000800 */
[----:B------:R-:W3:Y:S01]  /*00a0*/  LDC R5, c[0x0][0x368] ;  /* 0x0000da00ff057b82 */ /* 0x000ee20000000800 */
[----:B0-----:R-:W-:-:S07]  /*00b0*/  ISETP.GE.AND P0, PT, R0, UR11, PT ;  /* 0x0000000b00007c0c */ /* 0x001fce000bf06270 */
[----:B------:R-:W1:Y:S01]  /*00c0*/  S2UR UR4, SR_CTAID.Y ;  /* 0x00000000000479c3 */ /* 0x000e620000002600 */
[----:B--2---:R-:W-:-:S07]  /*00d0*/  ISETP.GE.OR P0, PT, R3, UR10, P0 ;  /* 0x0000000a03007c0c */ /* 0x004fce0008706670 */
[----:B------:R-:W3:Y:S01]  /*00e0*/  S2UR UR5, SR_CTAID.Z ;  /* 0x00000000000579c3 */ /* 0x000ee20000002700 */
[----:B-----5:R-:W-:-:S07]  /*00f0*/  IMAD R6, R6, R9, RZ ;  /* 0x0000000906067224 */ /* 0x020fce00078e02ff */
[----:B------:R-:W4:Y:S08]  /*0100*/  S2UR UR6, SR_CTAID.X ;  /* 0x00000000000679c3 */ /* 0x000f300000002500 */
[----:B------:R-:W4:Y:S01]  /*0110*/  LDC R7, c[0x0][0x360] ;  /* 0x0000d800ff077b82 */ /* 0x000f220000000800 */
[----:B-1----:R-:W-:Y:S02]  /*0120*/  IMAD R8, R4, UR4, R3 ;  /* 0x0000000404087c24 */ /* 0x002fe4000f8e0203 */
[----:B---3--:R-:W-:-:S02]  /*0130*/  IMAD R9, R5, UR5, R0 ;  /* 0x0000000505097c24 */ /* 0x008fc4000f8e0200 */
[----:B----4-:R-:W-:Y:S01]  /*0140*/  IMAD R10, R7, UR6, R2 ;  /* 0x00000006070a7c24 */ /* 0x010fe2000f8e0202 */
[----:B------:R-:W-:Y:S06]  /*0150*/  @P0 BRA `(.L_x_1) ;  /* 0x0000000400d40947 */ /* 0x000fec0003800000 */
[----:B------:R-:W-:-:S04]  /*0160*/  IADD3 R14, PT, PT, R7, -0x1, R6 ;  /* 0xffffffff070e7810 */ /* 0x000fc80007ffe006 */
[----:B------:R-:W-:-:S13]  /*0170*/  ISETP.GT.U32.AND P0, PT, R7, R14, PT ;  /* 0x0000000e0700720c */ /* 0x000fda0003f04070 */
[----:B------:R-:W-:Y:S05]  /*0180*/  @P0 BRA `(.L_x_1) ;  /* 0x0000000400c80947 */ /* 0x000fea0003800000 */
[----:B------:R-:W0:Y:S01]  /*0190*/  I2F.U32.RP R11, R7 ;  /* 0x00000007000b7306 */ /* 0x000e220000209000 */
[----:B------:R-:W-:Y:S01]  /*01a0*/  ISETP.NE.U32.AND P2, PT, R7, RZ, PT ;  /* 0x000000ff0700720c */ /* 0x000fe20003f45070 */
[----:B------:R-:W-:Y:S01]  /*01b0*/  IMAD.MOV.U32 R20, RZ, RZ, RZ ;  /* 0x000000ffff147224 */ /* 0x000fe200078e00ff */
[----:B------:R-:W-:Y:S02]  /*01c0*/  LOP3.LUT R21, RZ, R3, RZ, 0x33, !PT ;  /* 0x00000003ff157212 */ /* 0x000fe400078e33ff */
[----:B------:R-:W-:-:S03]  /*01d0*/  LOP3.LUT R22, RZ, R0, RZ, 0x33, !PT ;  /* 0x00000000ff167212 */ /* 0x000fc600078e33ff */
[----:B------:R-:W-:Y:S01]  /*01e0*/  VIADD R21, R21, UR10 ;  /* 0x0000000a15157c36 */ /* 0x000fe20008000000 */
[----:B------:R-:W-:Y:S01]  /*01f0*/  IADD3 R22, PT, PT, R22, UR11, RZ ;  /* 0x0000000b16167c10 */ /* 0x000fe2000fffe0ff */
[----:B0-----:R-:W0:Y:S02]  /*0200*/  MUFU.RCP R11, R11 ;  /* 0x0000000b000b7308 */ /* 0x001e240000001000 */
[----:B0-----:R-:W-:-:S06]  /*0210*/  VIADD R12, R11, 0xffffffe ;  /* 0x0ffffffe0b0c7836 */ /* 0x001fcc0000000000 */
[----:B------:R0:W1:Y:S02]  /*0220*/  F2I.FTZ.U32.TRUNC.NTZ R13, R12 ;  /* 0x0000000c000d7305 */ /* 0x000064000021f000 */
[----:B0-----:R-:W-:Y:S02]  /*0230*/  HFMA2 R12, -RZ, RZ, 0, 0 ;  /* 0x00000000ff0c7431 */ /* 0x001fe400000001ff */
[----:B-1----:R-:W-:-:S04]  /*0240*/  IMAD.MOV R16, RZ, RZ, -R13 ;  /* 0x000000ffff107224 */ /* 0x002fc800078e0a0d */
[----:B------:R-:W-:-:S04]  /*0250*/  IMAD R15, R16, R7, RZ ;  /* 0x00000007100f7224 */ /* 0x000fc800078e02ff */
[----:B------:R-:W-:-:S06]  /*0260*/  IMAD.HI.U32 R13, R13, R15, R12 ;  /* 0x0000000f0d0d7227 */ /* 0x000fcc00078e000c */
[----:B------:R-:W-:-:S04]  /*0270*/  IMAD.HI.U32 R13, R13, R14, RZ ;  /* 0x0000000e0d0d7227 */ /* 0x000fc800078e00ff */
[----:B------:R-:W-:-:S04]  /*0280*/  IMAD.MOV R15, RZ, RZ, -R13 ;  /* 0x000000ffff0f7224 */ /* 0x000fc800078e0a0d */
[----:B------:R-:W-:-:S05]  /*0290*/  IMAD R14, R7, R15, R14 ;  /* 0x0000000f070e7224 */ /* 0x000fca00078e020e */
[----:B------:R-:W-:-:S13]  /*02a0*/  ISETP.GE.U32.AND P0, PT, R14, R7, PT ;  /* 0x000000070e00720c */ /* 0x000fda0003f06070 */
[----:B------:R-:W-:Y:S01]  /*02b0*/  @P0 IMAD.IADD R14, R14, 0x1, -R7 ;  /* 0x000000010e0e0824 */ /* 0x000fe200078e0a07 */
[----:B------:R-:W-:-:S04]  /*02c0*/  @P0 IADD3 R13, PT, PT, R13, 0x1, RZ ;  /* 0x000000010d0d0810 */ /* 0x000fc80007ffe0ff */
[----:B------:R-:W-:-:S13]  /*02d0*/  ISETP.GE.U32.AND P1, PT, R14, R7, PT ;  /* 0x000000070e00720c */ /* 0x000fda0003f26070 */
[----:B------:R-:W-:Y:S01]  /*02e0*/  @P1 VIADD R13, R13, 0x1 ;  /* 0x000000010d0d1836 */ /* 0x000fe20000000000 */
[----:B------:R-:W-:-:S04]  /*02f0*/  @!P2 LOP3.LUT R13, RZ, R7, RZ, 0x33, !PT ;  /* 0x00000007ff0da212 */ /* 0x000fc800078e33ff */
[C---:B------:R-:W-:Y:S02]  /*0300*/  ISETP.GE.U32.AND P1, PT, R13.reuse, 0x4, PT ;  /* 0x000000040d00780c */ /* 0x040fe40003f26070 */
[----:B------:R-:W-:-:S04]  /*0310*/  VIMNMX.U32 R12, PT, PT, R13, 0x1, !PT ;  /* 0x000000010d0c7848 */ /* 0x000fc80007fe0000 */
[----:B------:R-:W-:-:S04]  /*0320*/  LOP3.LUT R11, R12, 0x3, RZ, 0xc0, !PT ;  /* 0x000000030c0b7812 */ /* 0x000fc800078ec0ff */
[----:B------:R-:W-:-:S03]  /*0330*/  ISETP.NE.AND P0, PT, R11, RZ, PT ;  /* 0x000000ff0b00720c */ /* 0x000fc60003f05270 */
[----:B------:R-:W-:Y:S10]  /*0340*/  @!P1 BRA `(.L_x_2) ;  /* 0x0000000400049947 */ /* 0x000ff40003800000 */
[----:B------:R-:W-:Y:S01]  /*0350*/  LOP3.LUT R20, R12, 0xfffffffc, RZ, 0xc0, !PT ;  /* 0xfffffffc0c147812 */ /* 0x000fe200078ec0ff */
[----:B------:R-:W-:-:S06]  /*0360*/  UMOV UR4, URZ ;  /* 0x000000ff00047c82 */ /* 0x000fcc0008000000 */
.L_x_3:
[----:B------:R-:W-:-:S04]  /*0370*/  IMAD R15, R7, UR4, R2 ;  /* 0x00000004070f7c24 */ /* 0x000fc8000f8e0202 */
[C---:B0-----:R-:W-:Y:S01]  /*0380*/  IMAD.IADD R25, R15.reuse, 0x1, R7 ;  /* 0x000000010f197824 */ /* 0x041fe200078e0207 */
[----:B------:R-:W-:-:S04]  /*0390*/  ISETP.GE.AND P1, PT, R15, R6, PT ;  /* 0x000000060f00720c */ /* 0x000fc80003f26270 */
[C---:B------:R-:W-:Y:S02]  /*03a0*/  ISETP.GE.AND P2, PT, R25.reuse, R6, PT ;  /* 0x000000061900720c */ /* 0x040fe40003f46270 */
[----:B------:R-:W-:-:S04]  /*03b0*/  IADD3 R24, PT, PT, R25, R7, RZ ;  /* 0x0000000719187210 */ /* 0x000fc80007ffe0ff */
[----:B------:R-:W-:-:S03]  /*03c0*/  ISETP.GE.AND P3, PT, R24, R6, PT ;  /* 0x000000061800720c */ /* 0x000fc60003f66270 */
[----:B------:R-:W0:Y:S01]  /*03d0*/  @!P1 S2R R14, SR_CgaCtaId ;  /* 0x00000000000e9919 */ /* 0x000e220000008800 */
[----:B------:R-:W1:Y:S01]  /*03e0*/  @!P1 LDC.64 R18, c[0x0][0x390] ;  /* 0x0000e400ff129b82 */ /* 0x000e620000000a00 */
[----:B------:R-:W-:-:S07]  /*03f0*/  @!P1 MOV R23, 0x400 ;  /* 0x0000040000179802 */ /* 0x000fce0000000f00 */
[----:B------:R-:W2:Y:S08]  /*0400*/  @!P2 LDC.64 R12, c[0x0][0x390] ;  /* 0x0000e400ff0cab82 */ /* 0x000eb00000000a00 */
[----:B------:R-:W3:Y:S01]  /*0410*/  @!P1 LDC.64 R16, c[0x0][0x3a8] ;  /* 0x0000ea00ff109b82 */ /* 0x000ee20000000a00 */
[CC--:B-1----:R-:W-:Y:S02]  /*0420*/  @!P1 IMAD R27, R15.reuse, R18.reuse, R21 ;  /* 0x000000120f1b9224 */ /* 0x0c2fe400078e0215 */
[----:B------:R-:W-:-:S02]  /*0430*/  @!P1 IMAD R18, R15, R18, R3 ;  /* 0x000000120f129224 */ /* 0x000fc400078e0203 */
[-C--:B------:R-:W-:Y:S02]  /*0440*/  @!P1 IMAD R27, R27, R19.reuse, R22 ;  /* 0x000000131b1b9224 */ /* 0x080fe400078e0216 */
[----:B------:R-:W-:Y:S01]  /*0450*/  @!P1 IMAD R18, R18, R19, R0 ;  /* 0x0000001312129224 */ /* 0x000fe200078e0200 */
[----:B0-----:R-:W-:Y:S01]  /*0460*/  @!P1 LEA R23, R14, R23, 0x18 ;  /* 0x000000170e179211 */ /* 0x001fe200078ec0ff */
[CC--:B--2---:R-:W-:Y:S01]  /*0470*/  @!P2 IMAD R26, R25.reuse, R12.reuse, R21 ;  /* 0x0000000c191aa224 */ /* 0x0c4fe200078e0215 */
[----:B------:R-:W0:Y:S01]  /*0480*/  @!P2 LDC.64 R14, c[0x0][0x3a8] ;  /* 0x0000ea00ff0eab82 */ /* 0x000e220000000a00 */
[----:B------:R-:W-:Y:S02]  /*0490*/  @!P2 IMAD R12, R25, R12, R3 ;  /* 0x0000000c190ca224 */ /* 0x000fe400078e0203 */
[----:B------:R-:W-:Y:S02]  /*04a0*/  @!P1 IMAD R23, R18, 0x4, R23 ;  /* 0x0000000412179824 */ /* 0x000fe400078e0217 */
[----:B------:R-:W-:-:S02]  /*04b0*/  @!P2 IMAD R25, R26, R13, R22 ;  /* 0x0000000d1a19a224 */ /* 0x000fc400078e0216 */
[----:B---3--:R-:W-:Y:S01]  /*04c0*/  @!P1 IMAD.WIDE R16, R27, 0x4, R16 ;  /* 0x000000041b109825 */ /* 0x008fe200078e0210 */
[----:B------:R-:W1:Y:S03]  /*04d0*/  @!P3 LDC.64 R18, c[0x0][0x390] ;  /* 0x0000e400ff12bb82 */ /* 0x000e660000000a00 */
[----:B------:R-:W-:Y:S01]  /*04e0*/  IMAD.IADD R29, R24, 0x1, R7 ;  /* 0x00000001181d7824 */ /* 0x000fe200078e0207 */
[----:B------:R-:W2:Y:S01]  /*04f0*/  @!P2 S2R R28, SR_CgaCtaId ;  /* 0x00000000001ca919 */ /* 0x000ea20000008800 */
[----:B0-----:R-:W-:Y:S01]  /*0500*/  @!P2 IMAD.WIDE R26, R25, 0x4, R14 ;  /* 0x00000004191aa825 */ /* 0x001fe200078e020e */
[----:B------:R0:W3:Y:S02]  /*0510*/  @!P1 LDG.E R16, desc[UR8][R16.64] ;  /* 0x0000000810109981 */ /* 0x0000e4000c1e1900 */
[----:B------:R-:W4:Y:S01]  /*0520*/  @!P3 LDC.64 R14, c[0x0][0x3a8] ;  /* 0x0000ea00ff0ebb82 */ /* 0x000f220000000a00 */
[----:B------:R-:W-:Y:S01]  /*0530*/  ISETP.GE.AND P4, PT, R29, R6, PT ;  /* 0x000000061d00720c */ /* 0x000fe20003f86270 */
[----:B------:R-:W-:Y:S01]  /*0540*/  @!P2 IMAD R25, R12, R13, R0 ;  /* 0x0000000d0c19a224 */ /* 0x000fe200078e0200 */
[----:B------:R5:W3:Y:S01]  /*0550*/  @!P2 LDG.E R26, desc[UR8][R26.64] ;  /* 0x000000081a1aa981 */ /* 0x000ae2000c1e1900 */
[----:B-1----:R-:W-:-:S02]  /*0560*/  @!P3 IMAD R12, R24, R18, R21 ;  /* 0x00000012180cb224 */ /* 0x002fc400078e0215 */
[----:B------:R-:W-:Y:S02]  /*0570*/  @!P3 IMAD R24, R24, R18, R3 ;  /* 0x000000121818b224 */ /* 0x000fe400078e0203 */
[----:B------:R-:W1:Y:S01]  /*0580*/  @!P3 S2R R18, SR_CgaCtaId ;  /* 0x000000000012b919 */ /* 0x000e620000008800 */
[----:B------:R-:W-:-:S04]  /*0590*/  @!P3 IMAD R13, R12, R19, R22 ;  /* 0x000000130c0db224 */ /* 0x000fc800078e0216 */
[----:B----4-:R-:W-:Y:S02]  /*05a0*/  @!P3 IMAD.WIDE R14, R13, 0x4, R14 ;  /* 0x000000040d0eb825 */ /* 0x010fe400078e020e */
[----:B------:R-:W4:Y:S01]  /*05b0*/  @!P4 LDC.64 R12, c[0x0][0x390] ;  /* 0x0000e400ff0ccb82 */ /* 0x000f220000000a00 */
[----:B0-----:R-:W-:-:S03]  /*05c0*/  @!P2 MOV R17, 0x400 ;  /* 0x000004000011a802 */ /* 0x001fc60000000f00 */
[----:B------:R0:W3:Y:S01]  /*05d0*/  @!P3 LDG.E R14, desc[UR8][R14.64] ;  /* 0x000000080e0eb981 */ /* 0x0000e2000c1e1900 */
[----:B--2---:R-:W-:Y:S02]  /*05e0*/  @!P2 LEA R28, R28, R17, 0x18 ;  /* 0x000000111c1ca211 */ /* 0x004fe400078ec0ff */
[----:B------:R-:W-:-:S04]  /*05f0*/  @!P3 MOV R17, 0x400 ;  /* 0x000004000011b802 */ /* 0x000fc80000000f00 */
[----:B-1----:R-:W-:Y:S01]  /*0600*/  @!P3 LEA R18, R18, R17, 0x18 ;  /* 0x000000111212b211 */ /* 0x002fe200078ec0ff */
[CC--:B----4-:R-:W-:Y:S02]  /*0610*/  @!P4 IMAD R17, R29.reuse, R12.reuse, R21 ;  /* 0x0000000c1d11c224 */ /* 0x0d0fe400078e0215 */
[----:B------:R-:W-:Y:S02]  /*0620*/  @!P4 IMAD R12, R29, R12, R3 ;  /* 0x0000000c1d0cc224 */ /* 0x000fe400078e0203 */
[-C--:B-----5:R-:W-:Y:S02]  /*0630*/  @!P4 IMAD R27, R17, R13.reuse, R22 ;  /* 0x0000000d111bc224 */ /* 0x0a0fe400078e0216 */
[----:B------:R-:W-:Y:S02]  /*0640*/  @!P4 IMAD R17, R12, R13, R0 ;  /* 0x0000000d0c11c224 */ /* 0x000fe400078e0200 */
[----:B------:R-:W1:Y:S02]  /*0650*/  @!P4 LDC.64 R12, c[0x0][0x3a8] ;  /* 0x0000ea00ff0ccb82 */ /* 0x000e640000000a00 */
[----:B-1----:R-:W-:-:S06]  /*0660*/  @!P4 IMAD.WIDE R12, R27, 0x4, R12 ;  /* 0x000000041b0cc825 */ /* 0x002fcc00078e020c */
[----:B------:R-:W2:Y:S01]  /*0670*/  @!P4 LDG.E R12, desc[UR8][R12.64] ;  /* 0x000000080c0cc981 */ /* 0x000ea2000c1e1900 */
[----:B------:R-:W-:Y:S02]  /*0680*/  @!P3 IMAD R19, R24, R19, R0 ;  /* 0x000000131813b224 */ /* 0x000fe400078e0200 */
[----:B------:R-:W1:Y:S01]  /*0690*/  @!P4 S2R R24, SR_CgaCtaId ;  /* 0x000000000018c919 */ /* 0x000e620000008800 */
[----:B0-----:R-:W-:Y:S01]  /*06a0*/  @!P4 MOV R15, 0x400 ;  /* 0x00000400000fc802 */ /* 0x001fe20000000f00 */
[----:B------:R-:W-:Y:S01]  /*06b0*/  @!P3 IMAD R19, R19, 0x4, R18 ;  /* 0x000000041313b824 */ /* 0x000fe200078e0212 */
[----:B------:R-:W-:Y:S01]  /*06c0*/  @!P2 LEA R25, R25, R28, 0x2 ;  /* 0x0000001c1919a211 */ /* 0x000fe200078e10ff */
[----:B------:R-:W-:Y:S01]  /*06d0*/  UIADD3 UR4, UPT, UPT, UR4, 0x4, URZ ;  /* 0x0000000404047890 */ /* 0x000fe2000fffe0ff */
[----:B-1----:R-:W-:-:S05]  /*06e0*/  @!P4 LEA R24, R24, R15, 0x18 ;  /* 0x0000000f1818c211 */ /* 0x002fca00078ec0ff */
[----:B------:R-:W-:Y:S01]  /*06f0*/  @!P4 IMAD R17, R17, 0x4, R24 ;  /* 0x000000041111c824 */ /* 0x000fe200078e0218 */
[----:B---3--:R0:W-:Y:S04]  /*0700*/  @!P1 STS [R23], R16 ;  /* 0x0000001017009388 */ /* 0x0081e80000000800 */
[----:B------:R0:W-:Y:S01]  /*0710*/  @!P2 STS [R25], R26 ;  /* 0x0000001a1900a388 */ /* 0x0001e20000000800 */
[----:B------:R-:W-:-:S03]  /*0720*/  ISETP.NE.AND P1, PT, R20, UR4, PT ;  /* 0x0000000414007c0c */ /* 0x000fc6000bf25270 */
[----:B------:R0:W-:Y:S04]  /*0730*/  @!P3 STS [R19], R14 ;  /* 0x0000000e1300b388 */ /* 0x0001e80000000800 */
[----:B--2---:R0:W-:Y:S06]  /*0740*/  @!P4 STS [R17], R12 ;  /* 0x0000000c1100c388 */ /* 0x0041ec0000000800 */
[----:B------:R-:W-:Y:S05]  /*0750*/  @P1 BRA `(.L_x_3) ;  /* 0xfffffffc00041947 */ /* 0x000fea000383ffff */
.L_x_2:
[----:B------:R-:W-:Y:S05]  /*0760*/  @!P0 BRA `(.L_x_1) ;  /* 0x0000000000508947 */ /* 0x000fea0003800000 */
[----:B------:R-:W-:-:S05]  /*0770*/  UMOV UR4, URZ ;  /* 0x000000ff00047c82 */ /* 0x000fca0008000000 */
.L_x_4:
[----:B0-----:R-:W-:-:S05]  /*0780*/  IMAD R19, R7, R20, R2 ;  /* 0x0000001407137224 */ /* 0x001fca00078e0202 */
[----:B------:R-:W-:-:S13]  /*0790*/  ISETP.GE.AND P0, PT, R19, R6, PT ;  /* 0x000000061300720c */ /* 0x000fda0003f06270 */
[----:B------:R-:W0:Y:S08]  /*07a0*/  @!P0 LDC.64 R12, c[0x0][0x390] ;  /* 0x0000e400ff0c8b82 */ /* 0x000e300000000a00 */
[----:B------:R-:W1:Y:S01]  /*07b0*/  @!P0 LDC.64 R14, c[0x0][0x3a8] ;  /* 0x0000ea00ff0e8b82 */ /* 0x000e620000000a00 */
[----:B0-----:R-:W-:-:S04]  /*07c0*/  @!P0 IMAD R16, R19, R12, R21 ;  /* 0x0000000c13108224 */ /* 0x001fc800078e0215 */
[----:B------:R-:W-:-:S04]  /*07d0*/  @!P0 IMAD R17, R16, R13, R22 ;  /* 0x0000000d10118224 */ /* 0x000fc800078e0216 */
[----:B-1----:R-:W-:-:S06]  /*07e0*/  @!P0 IMAD.WIDE R14, R17, 0x4, R14 ;  /* 0x00000004110e8825 */ /* 0x002fcc00078e020e */
[----:B------:R-:W2:Y:S01]  /*07f0*/  @!P0 LDG.E R14, desc[UR8][R14.64] ;  /* 0x000000080e0e8981 */ /* 0x000ea2000c1e1900 */
[----:B------:R-:W-:Y:S01]  /*0800*/  @!P0 IMAD R12, R19, R12, R3 ;  /* 0x0000000c130c8224 */ /* 0x000fe200078e0203 */
[----:B------:R-:W-:Y:S01]  /*0810*/  @!P0 MOV R16, 0x400 ;  /* 0x0000040000108802 */ /* 0x000fe20000000f00 */
[----:B------:R-:W-:Y:S01]  /*0820*/  UIADD3 UR4, UPT, UPT, UR4, 0x1, URZ ;  /* 0x0000000104047890 */ /* 0x000fe2000fffe0ff */
[----:B------:R-:W0:Y:S01]  /*0830*/  @!P0 S2R R17, SR_CgaCtaId ;  /* 0x0000000000118919 */ /* 0x000e220000008800 */
[----:B------:R-:W-:Y:S02]  /*0840*/  @!P0 IMAD R12, R12, R13, R0 ;  /* 0x0000000d0c0c8224 */ /* 0x000fe400078e0200 */
[----:B------:R-:W-:Y:S01]  /*0850*/  VIADD R20, R20, 0x1 ;  /* 0x0000000114147836 */ /* 0x000fe20000000000 */
[----:B0-----:R-:W-:-:S04]  /*0860*/  @!P0 LEA R13, R17, R16, 0x18 ;  /* 0x00000010110d8211 */ /* 0x001fc800078ec0ff */
[----:B------:R-:W-:-:S05]  /*0870*/  @!P0 LEA R13, R12, R13, 0x2 ;  /* 0x0000000d0c0d8211 */ /* 0x000fca00078e10ff */
[----:B--2---:R1:W-:Y:S01]  /*0880*/  @!P0 STS [R13], R14 ;  /* 0x0000000e0d008388 */ /* 0x0043e20000000800 */
[----:B------:R-:W-:-:S13]  /*0890*/  ISETP.NE.AND P0, PT, R11, UR4, PT ;  /* 0x000000040b007c0c */ /* 0x000fda000bf05270 */
[----:B-1----:R-:W-:Y:S05]  /*08a0*/  @P0 BRA `(.L_x_4) ;  /* 0xfffffffc00b40947 */ /* 0x002fea000383ffff */
.L_x_1:
[----:B------:R-:W-:Y:S05]  /*08b0*/  BSYNC.RECONVERGENT B0 ;  /* 0x0000000000007941 */ /* 0x000fea0003800200 */
.L_x_0:
[----:B0-----:R-:W0:Y:S01]  /*08c0*/  S2R R14, SR_CgaCtaId ;  /* 0x00000000000e7919 */ /* 0x001e220000008800 */
[----:B------:R-:W1:Y:S01]  /*08d0*/  LDCU UR4, c[0x0][0x380] ;  /* 0x00007000ff0477ac */ /* 0x000e620008000800 */
[----:B------:R-:W2:Y:S01]  /*08e0*/  LDC.64 R12, c[0x0][0x390] ;  /* 0x0000e400ff0c7b82 */ /* 0x000ea20000000a00 */
[----:B------:R-:W-:Y:S01]  /*08f0*/  MOV R7, 0x400 ;  /* 0x0000040000077802 */ /* 0x000fe20000000f00 */
[----:B------:R-:W-:Y:S06]  /*0900*/  BSSY.RECONVERGENT B1, `(.L_x_5) ;  /* 0x0000148000017945 */ /* 0x000fec0003800200 */
[----:B------:R-:W-:Y:S01]  /*0910*/  BAR.SYNC.DEFER_BLOCKING 0x0 ;  /* 0x0000000000007b1d */ /* 0x000fe20000010000 */
[----:B-1----:R-:W-:Y:S01]  /*0920*/  ISETP.GE.AND P0, PT, R2, UR4, PT ;  /* 0x0000000402007c0c */ /* 0x002fe2000bf06270 */
[----:B--2---:R-:W-:-:S04]  /*0930*/  IMAD R6, R6, R12, RZ ;  /* 0x0000000c06067224 */ /* 0x004fc800078e02ff */
[----:B------:R-:W-:Y:S01]  /*0940*/  IMAD R2, R6, R13, RZ ;  /* 0x0000000d06027224 */ /* 0x000fe200078e02ff */
[----:B------:R-:W-:Y:S01]  /*0950*/  IADD3 R6, PT, PT, R12, 0x7, RZ ;  /* 0x000000070c067810 */ /* 0x000fe20007ffe0ff */
[----:B------:R-:W-:Y:S01]  /*0960*/  VIADD R12, R13, 0x7 ;  /* 0x000000070d0c7836 */ /* 0x000fe20000000000 */
[----:B0-----:R-:W-:-:S05]  /*0970*/  LEA R7, R14, R7, 0x18 ;  /* 0x000000070e077211 */ /* 0x001fca00078ec0ff */
[----:B------:R-:W-:Y:S01]  /*0980*/  IMAD R2, R2, 0x4, R7 ;  /* 0x0000000402027824 */ /* 0x000fe200078e0207 */
[----:B------:R-:W-:Y:S06]  /*0990*/  @P0 BRA `(.L_x_6) ;  /* 0x0000001000f80947 */ /* 0x000fec0003800000 */
[----:B------:R-:W-:-:S04]  /*09a0*/  IADD3 R11, PT, PT, R4, -0x1, R6 ;  /* 0xffffffff040b7810 */ /* 0x000fc80007ffe006 */
[----:B------:R-:W-:-:S13]  /*09b0*/  ISETP.GT.U32.AND P0, PT, R4, R11, PT ;  /* 0x0000000b0400720c */ /* 0x000fda0003f04070 */
[----:B------:R-:W-:Y:S05]  /*09c0*/  @P0 BRA `(.L_x_6) ;  /* 0x0000001000ec0947 */ /* 0x000fea0003800000 */
[----:B------:R-:W0:Y:S01]  /*09d0*/  I2F.U32.RP R7, R5 ;  /* 0x0000000500077306 */ /* 0x000e220000209000 */
[----:B------:R-:W-:Y:S02]  /*09e0*/  ISETP.NE.U32.AND P2, PT, R5, RZ, PT ;  /* 0x000000ff0500720c */ /* 0x000fe40003f45070 */
[----:B------:R-:W-:-:S05]  /*09f0*/  ISETP.NE.U32.AND P5, PT, R4, RZ, PT ;  /* 0x000000ff0400720c */ /* 0x000fca0003fa5070 */
[----:B------:R-:W1:Y:S08]  /*0a00*/  I2F.U32.RP R13, R4 ;  /* 0x00000004000d7306 */ /* 0x000e700000209000 */
[----:B0-----:R-:W0:Y:S08]  /*0a10*/  MUFU.RCP R7, R7 ;  /* 0x0000000700077308 */ /* 0x001e300000001000 */
[----:B-1----:R-:W1:Y:S01]  /*0a20*/  MUFU.RCP R13, R13 ;  /* 0x0000000d000d7308 */ /* 0x002e620000001000 */
[----:B0-----:R-:W-:-:S07]  /*0a30*/  VIADD R16, R7, 0xffffffe ;  /* 0x0ffffffe07107836 */ /* 0x001fce0000000000 */
[----:B------:R0:W2:Y:S01]  /*0a40*/  F2I.FTZ.U32.TRUNC.NTZ R17, R16 ;  /* 0x0000001000117305 */ /* 0x0000a2000021f000 */
[----:B-1----:R-:W-:-:S07]  /*0a50*/  IADD3 R14, PT, PT, R13, 0xffffffe, RZ ;  /* 0x0ffffffe0d0e7810 */ /* 0x002fce0007ffe0ff */
[----:B------:R1:W3:Y:S01]  /*0a60*/  F2I.FTZ.U32.TRUNC.NTZ R15, R14 ;  /* 0x0000000e000f7305 */ /* 0x0002e2000021f000 */
[----:B0-----:R-:W-:Y:S02]  /*0a70*/  HFMA2 R16, -RZ, RZ, 0, 0 ;  /* 0x00000000ff107431 */ /* 0x001fe400000001ff */
[----:B--2---:R-:W-:Y:S02]  /*0a80*/  IMAD.MOV R18, RZ, RZ, -R17 ;  /* 0x000000ffff127224 */ /* 0x004fe400078e0a11 */
[----:B-1----:R-:W-:Y:S02]  /*0a90*/  IMAD.MOV.U32 R14, RZ, RZ, RZ ;  /* 0x000000ffff0e7224 */ /* 0x002fe400078e00ff */
[----:B------:R-:W-:Y:S02]  /*0aa0*/  IMAD R19, R18, R5, RZ ;  /* 0x0000000512137224 */ /* 0x000fe400078e02ff */
[----:B---3--:R-:W-:Y:S02]  /*0ab0*/  IMAD.MOV R21, RZ, RZ, -R15 ;  /* 0x000000ffff157224 */ /* 0x008fe400078e0a0f */
[----:B------:R-:W-:Y:S01]  /*0ac0*/  IMAD.HI.U32 R7, R17, R19, R16 ;  /* 0x0000001311077227 */ /* 0x000fe200078e0010 */
[----:B------:R-:W-:-:S03]  /*0ad0*/  IADD3 R16, PT, PT, R5, -0x1, R12 ;  /* 0xffffffff05107810 */ /* 0x000fc60007ffe00c */
[----:B------:R-:W-:Y:S02]  /*0ae0*/  IMAD R13, R21, R4, RZ ;  /* 0x00000004150d7224 */ /* 0x000fe400078e02ff */
[----:B------:R-:W-:-:S04]  /*0af0*/  IMAD.HI.U32 R7, R7, R16, RZ ;  /* 0x0000001007077227 */ /* 0x000fc800078e00ff */
[----:B------:R-:W-:-:S04]  /*0b00*/  IMAD.HI.U32 R14, R15, R13, R14 ;  /* 0x0000000d0f0e7227 */ /* 0x000fc800078e000e */
[----:B------:R-:W-:Y:S02]  /*0b10*/  IMAD.MOV R13, RZ, RZ, -R7 ;  /* 0x000000ffff0d7224 */ /* 0x000fe400078e0a07 */
[----:B------:R-:W-:-:S04]  /*0b20*/  IMAD.HI.U32 R14, R14, R11, RZ ;  /* 0x0000000b0e0e7227 */ /* 0x000fc800078e00ff */
[----:B------:R-:W-:Y:S01]  /*0b30*/  IMAD R16, R5, R13, R16 ;  /* 0x0000000d05107224 */ /* 0x000fe200078e0210 */
[----:B------:R-:W-:-:S04]  /*0b40*/  IADD3 R15, PT, PT, -R14, RZ, RZ ;  /* 0x000000ff0e0f7210 */ /* 0x000fc80007ffe1ff */
[----:B------:R-:W-:Y:S01]  /*0b50*/  ISETP.GE.U32.AND P0, PT, R16, R5, PT ;  /* 0x000000051000720c */ /* 0x000fe20003f06070 */
[----:B------:R-:W-:-:S05]  /*0b60*/  IMAD R11, R4, R15, R11 ;  /* 0x0000000f040b7224 */ /* 0x000fca00078e020b */
[----:B------:R-:W-:-:S07]  /*0b70*/  ISETP.GE.U32.AND P3, PT, R11, R4, PT ;  /* 0x000000040b00720c */ /* 0x000fce0003f66070 */
[----:B------:R-:W-:Y:S01]  /*0b80*/  @P0 IMAD.IADD R16, R16, 0x1, -R5 ;  /* 0x0000000110100824 */ /* 0x000fe200078e0a05 */
[----:B------:R-:W-:-:S04]  /*0b90*/  @P0 IADD3 R7, PT, PT, R7, 0x1, RZ ;  /* 0x0000000107070810 */ /* 0x000fc80007ffe0ff */
[----:B------:R-:W-:Y:S01]  /*0ba0*/  ISETP.GE.U32.AND P1, PT, R16, R5, PT ;  /* 0x000000051000720c */ /* 0x000fe20003f26070 */
[----:B------:R-:W-:Y:S02]  /*0bb0*/  @P3 IMAD.IADD R11, R11, 0x1, -R4 ;  /* 0x000000010b0b3824 */ /* 0x000fe400078e0a04 */
[----:B------:R-:W-:-:S03]  /*0bc0*/  @P3 VIADD R14, R14, 0x1 ;  /* 0x000000010e0e3836 */ /* 0x000fc60000000000 */
[----:B------:R-:W-:Y:S01]  /*0bd0*/  ISETP.GE.U32.AND P4, PT, R11, R4, PT ;  /* 0x000000040b00720c */ /* 0x000fe20003f86070 */
[----:B------:R-:W-:-:S06]  /*0be0*/  IMAD.MOV.U32 R11, RZ, RZ, RZ ;  /* 0x000000ffff0b7224 */ /* 0x000fcc00078e00ff */
[----:B------:R-:W-:Y:S01]  /*0bf0*/  @P1 VIADD R7, R7, 0x1 ;  /* 0x0000000107071836 */ /* 0x000fe20000000000 */
[----:B------:R-:W-:-:S04]  /*0c00*/  @!P2 LOP3.LUT R7, RZ, R5, RZ, 0x33, !PT ;  /* 0x00000005ff07a212 */ /* 0x000fc800078e33ff */
[----:B------:R-:W-:Y:S02]  /*0c10*/  VIMNMX.U32 R21, PT, PT, R7, 0x1, !PT ;  /* 0x0000000107157848 */ /* 0x000fe40007fe0000 */
[----:B------:R-:W-:Y:S02]  /*0c20*/  @P4 IADD3 R14, PT, PT, R14, 0x1, RZ ;  /* 0x000000010e0e4810 */ /* 0x000fe40007ffe0ff */
[----:B------:R-:W-:Y:S02]  /*0c30*/  @!P5 LOP3.LUT R14, RZ, R4, RZ, 0x33, !PT ;  /* 0x00000004ff0ed212 */ /* 0x000fe400078e33ff */
[C---:B------:R-:W-:Y:S02]  /*0c40*/  LOP3.LUT R13, R21.reuse, 0x3, RZ, 0xc0, !PT ;  /* 0x00000003150d7812 */ /* 0x040fe400078ec0ff */
[----:B------:R-:W-:Y:S02]  /*0c50*/  VIMNMX.U32 R20, PT, PT, R14, 0x1, !PT ;  /* 0x000000010e147848 */ /* 0x000fe40007fe0000 */
[----:B------:R-:W-:-:S07]  /*0c60*/  LOP3.LUT R21, R21, 0xfffffffc, RZ, 0xc0, !PT ;  /* 0xfffffffc15157812 */ /* 0x000fce00078ec0ff */
.L_x_19:
[----:B--2---:R-:W-:-:S04]  /*0c70*/  IADD3 R14, PT, PT, R5, -0x1, R12 ;  /* 0xffffffff050e7810 */ /* 0x004fc80007ffe00c */
[----:B------:R-:W-:-:S13]  /*0c80*/  ISETP.GT.U32.AND P0, PT, R5, R14, PT ;  /* 0x0000000e0500720c */ /* 0x000fda0003f04070 */
[----:B01----:R-:W-:Y:S05]  /*0c90*/  @P0 BRA `(.L_x_7) ;  /* 0x00000010002c0947 */ /* 0x003fea0003800000 */
[----:B------:R-:W0:Y:S01]  /*0ca0*/  S2R R15, SR_TID.X ;  /* 0x00000000000f7919 */ /* 0x000e220000002100 */
[----:B------:R-:W1:Y:S01]  /*0cb0*/  LDCU UR4, c[0x0][0x384] ;  /* 0x00007080ff0477ac */ /* 0x000e620008000800 */
[----:B------:R-:W-:Y:S01]  /*0cc0*/  ISETP.GE.U32.AND P0, PT, R7, 0x4, PT ;  /* 0x000000040700780c */ /* 0x000fe20003f06070 */
[----:B------:R-:W-:Y:S01]  /*0cd0*/  IMAD R23, R4, R11, R3 ;  /* 0x0000000b04177224 */ /* 0x000fe200078e0203 */
[----:B------:R-:W-:Y:S01]  /*0ce0*/  MOV R17, RZ ;  /* 0x000000ff00117202 */ /* 0x000fe20000000f00 */
[----:B------:R-:W2:Y:S01]  /*0cf0*/  LDCU UR5, c[0x0][0x388] ;  /* 0x00007100ff0577ac */ /* 0x000ea20008000800 */
[----:B-1----:R-:W-:-:S04]  /*0d00*/  IMAD R14, R10, UR4, R8 ;  /* 0x000000040a0e7c24 */ /* 0x002fc8000f8e0208 */
[----:B------:R-:W-:-:S04]  /*0d10*/  IMAD R14, R11, 0x8, R14 ;  /* 0x000000080b0e7824 */ /* 0x000fc800078e020e */
[----:B--2---:R-:W-:Y:S02]  /*0d20*/  IMAD R24, R14, UR5, R9 ;  /* 0x000000050e187c24 */ /* 0x004fe4000f8e0209 */
[----:B0-----:R-:W-:-:S04]  /*0d30*/  IMAD R15, R6, R15, R23 ;  /* 0x0000000f060f7224 */ /* 0x001fc800078e0217 */
[----:B------:R-:W-:Y:S01]  /*0d40*/  IMAD R22, R12, R15, RZ ;  /* 0x0000000f0c167224 */ /* 0x000fe200078e02ff */
[----:B------:R-:W-:Y:S06]  /*0d50*/  @!P0 BRA `(.L_x_8) ;  /* 0x0000000c00688947 */ /* 0x000fec0003800000 */
[----:B------:R-:W-:Y:S01]  /*0d60*/  ISETP.GT.AND P0, PT, R21, RZ, PT ;  /* 0x000000ff1500720c */ /* 0x000fe20003f04270 */
[----:B------:R-:W-:-:S12]  /*0d70*/  IMAD.MOV.U32 R26, RZ, RZ, RZ ;  /* 0x000000ffff1a7224 */ /* 0x000fd800078e00ff */
[----:B------:R-:W-:Y:S05]  /*0d80*/  @!P0 BRA `(.L_x_9) ;  /* 0x0000000800dc8947 */ /* 0x000fea0003800000 */
[----:B------:R-:W-:Y:S01]  /*0d90*/  IMAD.IADD R14, R21, 0x1, -R26 ;  /* 0x00000001150e7824 */ /* 0x000fe200078e0a1a */
[----:B------:R-:W-:-:S04]  /*0da0*/  PLOP3.LUT P0, PT, PT, PT, PT, 0x80, 0x8 ;  /* 0x000000000008781c */ /* 0x000fc80003f0f070 */
[----:B------:R-:W-:-:S13]  /*0db0*/  ISETP.GT.AND P1, PT, R14, 0xc, PT ;  /* 0x0000000c0e00780c */ /* 0x000fda0003f24270 */
[----:B------:R-:W-:Y:S05]  /*0dc0*/  @!P1 BRA `(.L_x_10) ;  /* 0x0000000400d09947 */ /* 0x000fea0003800000 */
[----:B------:R-:W-:Y:S02]  /*0dd0*/  PLOP3.LUT P0, PT, PT, PT, PT, 0x8, 0x80 ;  /* 0x000000000080781c */ /* 0x000fe40003f0e170 */
[----:B------:R-:W-:Y:S02]  /*0de0*/  ISETP.GE.AND P2, PT, R23, R6, PT ;  /* 0x000000061700720c */ /* 0x000fe40003f46270 */
[----:B------:R-:W-:-:S11]  /*0df0*/  IADD3 R25, PT, PT, R21, -0xc, RZ ;  /* 0xfffffff415197810 */ /* 0x000fd60007ffe0ff */
.L_x_11:
[----:B------:R-:W0:Y:S01]  /*0e00*/  LDC.64 R14, c[0x0][0x3a0] ;  /* 0x0000e800ff0e7b82 */ /* 0x000e220000000a00 */
[----:B------:R-:W-:Y:S02]  /*0e10*/  IMAD R27, R5, R26, R0 ;  /* 0x0000001a051b7224 */ /* 0x000fe400078e0200 */
[----:B------:R-:W-:-:S03]  /*0e20*/  IMAD R19, R26, 0x8, R24 ;  /* 0x000000081a137824 */ /* 0x000fc600078e0218 */
[----:B------:R-:W-:Y:S01]  /*0e30*/  ISETP.GE.OR P1, PT, R27, R12, P2 ;  /* 0x0000000c1b00720c */ /* 0x000fe20001726670 */
[----:B0-----:R-:W-:-:S12]  /*0e40*/  IMAD.WIDE R18, R19, 0x4, R14 ;  /* 0x0000000413127825 */ /* 0x001fd800078e020e */
[----:B------:R-:W2:Y:S01]  /*0e50*/  @!P1 LDG.E R16, desc[UR8][R18.64] ;  /* 0x0000000812109981 */ /* 0x000ea2000c1e1900 */
[----:B------:R-:W-:-:S05]  /*0e60*/  @!P1 IMAD.IADD R17, R22, 0x1, R27 ;  /* 0x0000000116119824 */ /* 0x000fca00078e021b */
[----:B------:R-:W-:-:S05]  /*0e70*/  @!P1 LEA R17, R17, R2, 0x2 ;  /* 0x0000000211119211 */ /* 0x000fca00078e10ff */
[----:B--2---:R0:W-:Y:S02]  /*0e80*/  @!P1 STS [R17], R16 ;  /* 0x0000001011009388 */ /* 0x0041e40000000800 */
[----:B0-----:R-:W-:-:S05]  /*0e90*/  IMAD.IADD R17, R5, 0x1, R27 ;  /* 0x0000000105117824 */ /* 0x001fca00078e021b */
[----:B------:R-:W-:-:S13]  /*0ea0*/  ISETP.GE.OR P1, PT, R17, R12, P2 ;  /* 0x0000000c1100720c */ /* 0x000fda0001726670 */
        /* <DEDUP_REMOVED lines=8> */
[----:B------:R-:W-:Y:S01]  /*0f30*/  @!P1 LEA R16, R17, R2, 0x2 ;  /* 0x0000000211109211 */ /* 0x000fe200078e10ff */
[----:B------:R-:W-:-:S05]  /*0f40*/  IMAD.IADD R17, R5, 0x1, R27 ;  /* 0x0000000105117824 */ /* 0x000fca00078e021b */
[----:B------:R-:W-:-:S13]  /*0f50*/  ISETP.GE.OR P3, PT, R17, R12, P2 ;  /* 0x0000000c1100720c */ /* 0x000fda0001766670 */
[----:B------:R-:W-:Y:S01]  /*0f60*/  @!P3 IADD3 R17, PT, PT, R22, R17, RZ ;  /* 0x000000111611b210 */ /* 0x000fe20007ffe0ff */
[----:B------:R0:W3:Y:S04]  /*0f70*/  @!P3 LDG.E R18, desc[UR8][R18.64+0x60] ;  /* 0x000060081212b981 */ /* 0x0000e8000c1e1900 */
[----:B------:R-:W-:Y:S01]  /*0f80*/  @!P3 IMAD R28, R17, 0x4, R2 ;  /* 0x00000004111cb824 */ /* 0x000fe200078e0202 */
[----:B--2---:R1:W-:Y:S01]  /*0f90*/  @!P1 STS [R16], R29 ;  /* 0x0000001d10009388 */ /* 0x0043e20000000800 */
[----:B------:R-:W-:Y:S01]  /*0fa0*/  ISETP.GE.AND P1, PT, R23, R6, PT ;  /* 0x000000061700720c */ /* 0x000fe20003f26270 */
[----:B-1----:R-:W-:-:S04]  /*0fb0*/  VIADD R29, R26, 0x4 ;  /* 0x000000041a1d7836 */ /* 0x002fc80000000000 */
[----:B------:R-:W-:-:S05]  /*0fc0*/  IMAD R27, R5, R29, R0 ;  /* 0x0000001d051b7224 */ /* 0x000fca00078e0200 */
[----:B------:R-:W-:Y:S01]  /*0fd0*/  ISETP.GE.OR P4, PT, R27, R12, P1 ;  /* 0x0000000c1b00720c */ /* 0x000fe20000f86670 */
[----:B------:R-:W-:-:S04]  /*0fe0*/  IMAD R17, R29, 0x8, R24 ;  /* 0x000000081d117824 */ /* 0x000fc800078e0218 */
[----:B------:R-:W-:-:S08]  /*0ff0*/  IMAD.WIDE R16, R17, 0x4, R14 ;  /* 0x0000000411107825 */ /* 0x000fd000078e020e */
[----:B------:R-:W2:Y:S01]  /*1000*/  @!P4 LDG.E R29, desc[UR8][R16.64] ;  /* 0x00000008101dc981 */ /* 0x000ea2000c1e1900 */
[----:B0-----:R-:W-:-:S05]  /*1010*/  @!P4 IADD3 R19, PT, PT, R22, R27, RZ ;  /* 0x0000001b1613c210 */ /* 0x001fca0007ffe0ff */
[----:B------:R-:W-:Y:S01]  /*1020*/  @!P4 IMAD R19, R19, 0x4, R2 ;  /* 0x000000041313c824 */ /* 0x000fe200078e0202 */
[----:B---3--:R-:W-:Y:S04]  /*1030*/  @!P3 STS [R28], R18 ;  /* 0x000000121c00b388 */ /* 0x008fe80000000800 */
[----:B--2---:R0:W-:Y:S02]  /*1040*/  @!P4 STS [R19], R29 ;  /* 0x0000001d1300c388 */ /* 0x0041e40000000800 */
[----:B0-----:R-:W-:-:S05]  /*1050*/  IMAD.IADD R29, R5, 0x1, R27 ;  /* 0x00000001051d7824 */ /* 0x001fca00078e021b */
[----:B------:R-:W-:-:S13]  /*1060*/  ISETP.GE.OR P3, PT, R29, R12, P1 ;  /* 0x0000000c1d00720c */ /* 0x000fda0000f66670 */
[----:B------:R-:W2:Y:S01]  /*1070*/  @!P3 LDG.E R27, desc[UR8][R16.64+0x20] ;  /* 0x00002008101bb981 */ /* 0x000ea2000c1e1900 */
[----:B------:R-:W-:Y:S01]  /*1080*/  @!P3 IADD3 R19, PT, PT, R22, R29, RZ ;  /* 0x0000001d1613b210 */ /* 0x000fe20007ffe0ff */
[----:B------:R-:W-:-:S04]  /*1090*/  IMAD.IADD R29, R5, 0x1, R29 ;  /* 0x00000001051d7824 */ /* 0x000fc800078e021d */
[----:B------:R-:W-:-:S05]  /*10a0*/  @!P3 IMAD R18, R19, 0x4, R2 ;  /* 0x000000041312b824 */ /* 0x000fca00078e0202 */
[----:B--2---:R0:W-:Y:S01]  /*10b0*/  @!P3 STS [R18], R27 ;  /* 0x0000001b1200b388 */ /* 0x0041e20000000800 */
[----:B------:R-:W-:-:S13]  /*10c0*/  ISETP.GE.OR P3, PT, R29, R12, P1 ;  /* 0x0000000c1d00720c */ /* 0x000fda0000f66670 */
[----:B------:R-:W2:Y:S01]  /*10d0*/  @!P3 LDG.E R28, desc[UR8][R16.64+0x40] ;  /* 0x00004008101cb981 */ /* 0x000ea2000c1e1900 */
[----:B------:R-:W-:Y:S01]  /*10e0*/  @!P3 IADD3 R19, PT, PT, R22, R29, RZ ;  /* 0x0000001d1613b210 */ /* 0x000fe20007ffe0ff */
[----:B0-----:R-:W-:-:S04]  /*10f0*/  IMAD.IADD R18, R5, 0x1, R29 ;  /* 0x0000000105127824 */ /* 0x001fc800078e021d */
[----:B------:R-:W-:-:S05]  /*1100*/  @!P3 IMAD R19, R19, 0x4, R2 ;  /* 0x000000041313b824 */ /* 0x000fca00078e0202 */
[----:B--2---:R0:W-:Y:S01]  /*1110*/  @!P3 STS [R19], R28 ;  /* 0x0000001c1300b388 */ /* 0x0041e20000000800 */
[----:B------:R-:W-:-:S13]  /*1120*/  ISETP.GE.OR P3, PT, R18, R12, P1 ;  /* 0x0000000c1200720c */ /* 0x000fda0000f66670 */
[----:B------:R1:W2:Y:S01]  /*1130*/  @!P3 LDG.E R29, desc[UR8][R16.64+0x60] ;  /* 0x00006008101db981 */ /* 0x0002a2000c1e1900 */
[----:B0-----:R-:W-:Y:S01]  /*1140*/  IADD3 R19, PT, PT, R26, 0x8, RZ ;  /* 0x000000081a137810 */ /* 0x001fe20007ffe0ff */
[----:B------:R-:W-:-:S04]  /*1150*/  @!P3 IMAD.IADD R18, R22, 0x1, R18 ;  /* 0x000000011612b824 */ /* 0x000fc800078e0212 */
[----:B------:R-:W-:Y:S02]  /*1160*/  IMAD R27, R5, R19, R0 ;  /* 0x00000013051b7224 */ /* 0x000fe400078e0200 */
[----:B-1----:R-:W-:-:S03]  /*1170*/  @!P3 IMAD R16, R18, 0x4, R2 ;  /* 0x000000041210b824 */ /* 0x002fc600078e0202 */
[----:B------:R-:W-:Y:S02]  /*1180*/  ISETP.GE.OR P4, PT, R27, R12, P1 ;  /* 0x0000000c1b00720c */ /* 0x000fe40000f86670 */
[----:B------:R-:W-:-:S05]  /*1190*/  LEA R18, R19, R24, 0x3 ;  /* 0x0000001813127211 */ /* 0x000fca00078e18ff */
[----:B------:R-:W-:-:S06]  /*11a0*/  IMAD.WIDE R18, R18, 0x4, R14 ;  /* 0x0000000412127825 */ /* 0x000fcc00078e020e */
[----:B------:R-:W3:Y:S01]  /*11b0*/  @!P4 LDG.E R28, desc[UR8][R18.64] ;  /* 0x00000008121cc981 */ /* 0x000ee2000c1e1900 */
[----:B------:R-:W-:-:S03]  /*11c0*/  @!P4 IMAD.IADD R17, R22, 0x1, R27 ;  /* 0x000000011611c824 */ /* 0x000fc600078e021b */
[----:B--2---:R0:W-:Y:S02]  /*11d0*/  @!P3 STS [R16], R29 ;  /* 0x0000001d1000b388 */ /* 0x0041e40000000800 */
[----:B0-----:R-:W-:-:S04]  /*11e0*/  IADD3 R29, PT, PT, R5, R27, RZ ;  /* 0x0000001b051d7210 */ /* 0x001fc80007ffe0ff */
[----:B------:R-:W-:-:S13]  /*11f0*/  ISETP.GE.OR P3, PT, R29, R12, P1 ;  /* 0x0000000c1d00720c */ /* 0x000fda0000f66670 */
[----:B------:R-:W2:Y:S01]  /*1200*/  @!P3 LDG.E R27, desc[UR8][R18.64+0x20] ;  /* 0x00002008121bb981 */ /* 0x000ea2000c1e1900 */
[----:B------:R-:W-:-:S05]  /*1210*/  @!P4 IMAD R17, R17, 0x4, R2 ;  /* 0x000000041111c824 */ /* 0x000fca00078e0202 */
[----:B---3--:R0:W-:Y:S02]  /*1220*/  @!P4 STS [R17], R28 ;  /* 0x0000001c1100c388 */ /* 0x0081e40000000800 */
[----:B0-----:R-:W-:-:S04]  /*1230*/  @!P3 IMAD.IADD R17, R22, 0x1, R29 ;  /* 0x000000011611b824 */ /* 0x001fc800078e021d */
[----:B------:R-:W-:Y:S01]  /*1240*/  @!P3 IMAD R28, R17, 0x4, R2 ;  /* 0x00000004111cb824 */ /* 0x000fe200078e0202 */
[----:B------:R-:W-:-:S04]  /*1250*/  IADD3 R17, PT, PT, R5, R29, RZ ;  /* 0x0000001d05117210 */ /* 0x000fc80007ffe0ff */
[----:B--2---:R-:W-:Y:S01]  /*1260*/  @!P3 STS [R28], R27 ;  /* 0x0000001b1c00b388 */ /* 0x004fe20000000800 */
[----:B------:R-:W-:-:S13]  /*1270*/  ISETP.GE.OR P3, PT, R17, R12, P1 ;  /* 0x0000000c1100720c */ /* 0x000fda0000f66670 */
[----:B------:R-:W2:Y:S01]  /*1280*/  @!P3 LDG.E R16, desc[UR8][R18.64+0x40] ;  /* 0x000040081210b981 */ /* 0x000ea2000c1e1900 */
[----:B------:R-:W-:Y:S01]  /*1290*/  @!P3 IMAD.IADD R29, R22, 0x1, R17 ;  /* 0x00000001161db824 */ /* 0x000fe200078e0211 */
[----:B------:R-:W-:-:S04]  /*12a0*/  IADD3 R17, PT, PT, R5, R17, RZ ;  /* 0x0000001105117210 */ /* 0x000fc80007ffe0ff */
[----:B------:R-:W-:Y:S01]  /*12b0*/  ISETP.GE.OR P4, PT, R17, R12, P1 ;  /* 0x0000000c1100720c */ /* 0x000fe20000f86670 */
[----:B------:R-:W-:-:S05]  /*12c0*/  @!P3 IMAD R29, R29, 0x4, R2 ;  /* 0x000000041d1db824 */ /* 0x000fca00078e0202 */
[----:B--2---:R0:W-:Y:S07]  /*12d0*/  @!P3 STS [R29], R16 ;  /* 0x000000101d00b388 */ /* 0x0041ee0000000800 */
[----:B0-----:R0:W2:Y:S01]  /*12e0*/  @!P4 LDG.E R16, desc[UR8][R18.64+0x60] ;  /* 0x000060081210c981 */ /* 0x0010a2000c1e1900 */
[----:B------:R-:W-:-:S04]  /*12f0*/  VIADD R29, R26, 0xc ;  /* 0x0000000c1a1d7836 */ /* 0x000fc80000000000 */
[----:B------:R-:W-:Y:S02]  /*1300*/  IMAD R27, R5, R29, R0 ;  /* 0x0000001d051b7224 */ /* 0x000fe400078e0200 */
[----:B------:R-:W-:Y:S02]  /*1310*/  IMAD R28, R29, 0x8, R24 ;  /* 0x000000081d1c7824 */ /* 0x000fe400078e0218 */
[----:B------:R-:W-:Y:S01]  /*1320*/  @!P4 IMAD.IADD R17, R22, 0x1, R17 ;  /* 0x000000011611c824 */ /* 0x000fe200078e0211 */
[----:B------:R-:W-:-:S04]  /*1330*/  IADD3 R29, PT, PT, R5, R27, RZ ;  /* 0x0000001b051d7210 */ /* 0x000fc80007ffe0ff */
[----:B------:R-:W-:Y:S01]  /*1340*/  @!P4 LEA R17, R17, R2, 0x2 ;  /* 0x000000021111c211 */ /* 0x000fe200078e10ff */
[----:B0-----:R-:W-:Y:S01]  /*1350*/  IMAD.IADD R19, R5, 0x1, R29 ;  /* 0x0000000105137824 */ /* 0x001fe200078e021d */
[-C--:B------:R-:W-:Y:S02]  /*1360*/  ISETP.GE.OR P5, PT, R27, R12.reuse, P1 ;  /* 0x0000000c1b00720c */ /* 0x080fe40000fa6670 */
[----:B------:R-:W-:Y:S01]  /*1370*/  ISETP.GE.OR P3, PT, R29, R12, P1 ;  /* 0x0000000c1d00720c */ /* 0x000fe20000f66670 */
[----:B------:R-:W-:-:S10]  /*1380*/  IMAD.WIDE R14, R28, 0x4, R14 ;  /* 0x000000041c0e7825 */ /* 0x000fd400078e020e */
[----:B------:R-:W3:Y:S04]  /*1390*/  @!P5 LDG.E R18, desc[UR8][R14.64] ;  /* 0x000000080e12d981 */ /* 0x000ee8000c1e1900 */
[----:B------:R-:W4:Y:S04]  /*13a0*/  @!P3 LDG.E R28, desc[UR8][R14.64+0x20] ;  /* 0x000020080e1cb981 */ /* 0x000f28000c1e1900 */
[----:B--2---:R0:W-:Y:S01]  /*13b0*/  @!P4 STS [R17], R16 ;  /* 0x000000101100c388 */ /* 0x0041e20000000800 */
[----:B------:R-:W-:Y:S02]  /*13c0*/  ISETP.GE.OR P4, PT, R19, R12, P1 ;  /* 0x0000000c1300720c */ /* 0x000fe40000f86670 */
[----:B0-----:R-:W-:-:S04]  /*13d0*/  IADD3 R17, PT, PT, R5, R19, RZ ;  /* 0x0000001305117210 */ /* 0x001fc80007ffe0ff */
[----:B------:R-:W-:-:S07]  /*13e0*/  ISETP.GE.OR P1, PT, R17, R12, P1 ;  /* 0x0000000c1100720c */ /* 0x000fce0000f26670 */
[----:B------:R-:W2:Y:S06]  /*13f0*/  @!P4 LDG.E R16, desc[UR8][R14.64+0x40] ;  /* 0x000040080e10c981 */ /* 0x000eac000c1e1900 */
[----:B------:R-:W5:Y:S01]  /*1400*/  @!P1 LDG.E R14, desc[UR8][R14.64+0x60] ;  /* 0x000060080e0e9981 */ /* 0x000f62000c1e1900 */
[C---:B------:R-:W-:Y:S02]  /*1410*/  @!P5 IMAD.IADD R27, R22.reuse, 0x1, R27 ;  /* 0x00000001161bd824 */ /* 0x040fe400078e021b */
[C---:B------:R-:W-:Y:S01]  /*1420*/  @!P3 IMAD.IADD R29, R22.reuse, 0x1, R29 ;  /* 0x00000001161db824 */ /* 0x040fe200078e021d */
[C---:B------:R-:W-:Y:S01]  /*1430*/  @!P1 IADD3 R17, PT, PT, R22.reuse, R17, RZ ;  /* 0x0000001116119210 */ /* 0x040fe20007ffe0ff */
[----:B------:R-:W-:Y:S01]  /*1440*/  @!P4 IMAD.IADD R19, R22, 0x1, R19 ;  /* 0x000000011613c824 */ /* 0x000fe200078e0213 */
[----:B------:R-:W-:-:S02]  /*1450*/  @!P5 LEA R27, R27, R2, 0x2 ;  /* 0x000000021b1bd211 */ /* 0x000fc400078e10ff */
[-C--:B------:R-:W-:Y:S01]  /*1460*/  @!P3 LEA R29, R29, R2.reuse, 0x2 ;  /* 0x000000021d1db211 */ /* 0x080fe200078e10ff */
[----:B------:R-:W-:Y:S01]  /*1470*/  @!P4 IMAD R19, R19, 0x4, R2 ;  /* 0x000000041313c824 */ /* 0x000fe200078e0202 */
[----:B------:R-:W-:Y:S01]  /*1480*/  @!P1 LEA R17, R17, R2, 0x2 ;  /* 0x0000000211119211 */ /* 0x000fe200078e10ff */
[----:B------:R-:W-:Y:S01]  /*1490*/  VIADD R26, R26, 0x10 ;  /* 0x000000101a1a7836 */ /* 0x000fe20000000000 */
[----:B---3--:R0:W-:Y:S04]  /*14a0*/  @!P5 STS [R27], R18 ;  /* 0x000000121b00d388 */ /* 0x0081e80000000800 */
[----:B----4-:R0:W-:Y:S04]  /*14b0*/  @!P3 STS [R29], R28 ;  /* 0x0000001c1d00b388 */ /* 0x0101e80000000800 */
[----:B--2---:R0:W-:Y:S04]  /*14c0*/  @!P4 STS [R19], R16 ;  /* 0x000000101300c388 */ /* 0x0041e80000000800 */
[----:B-----5:R0:W-:Y:S01]  /*14d0*/  @!P1 STS [R17], R14 ;  /* 0x0000000e11009388 */ /* 0x0201e20000000800 */
[----:B------:R-:W-:-:S13]  /*14e0*/  ISETP.GE.AND P1, PT, R26, R25, PT ;  /* 0x000000191a00720c */ /* 0x000fda0003f26270 */
[----:B0-----:R-:W-:Y:S05]  /*14f0*/  @!P1 BRA `(.L_x_11) ;  /* 0xfffffff800409947 */ /* 0x001fea000383ffff */
[----:B------:R-:W-:-:S07]  /*1500*/  MOV R17, R21 ;  /* 0x0000001500117202 */ /* 0x000fce0000000f00 */
.L_x_10:
[----:B------:R-:W-:-:S05]  /*1510*/  IMAD.IADD R14, R21, 0x1, -R26 ;  /* 0x00000001150e7824 */ /* 0x000fca00078e0a1a */
[----:B------:R-:W-:-:S13]  /*1520*/  ISETP.GT.AND P1, PT, R14, 0x4, PT ;  /* 0x000000040e00780c */ /* 0x000fda0003f24270 */
[----:B------:R-:W-:Y:S05]  /*1530*/  @!P1 BRA `(.L_x_12) ;  /* 0x0000000000e89947 */ /* 0x000fea0003800000 */
[----:B------:R-:W0:Y:S01]  /*1540*/  LDC.64 R14, c[0x0][0x3a0] ;  /* 0x0000e800ff0e7b82 */ /* 0x000e220000000a00 */
[C---:B------:R-:W-:Y:S01]  /*1550*/  IMAD R25, R26.reuse, R5, R0 ;  /* 0x000000051a197224 */ /* 0x040fe200078e0200 */
[----:B------:R-:W-:Y:S02]  /*1560*/  ISETP.GE.AND P0, PT, R23, R6, PT ;  /* 0x000000061700720c */ /* 0x000fe40003f06270 */
[----:B------:R-:W-:Y:S01]  /*1570*/  LEA R17, R26, R24, 0x3 ;  /* 0x000000181a117211 */ /* 0x000fe200078e18ff */
[----:B------:R-:W-:Y:S01]  /*1580*/  IMAD.IADD R19, R5, 0x1, R25 ;  /* 0x0000000105137824 */ /* 0x000fe200078e0219 */
[----:B------:R-:W-:-:S04]  /*1590*/  ISETP.GE.OR P1, PT, R25, R12, P0 ;  /* 0x0000000c1900720c */ /* 0x000fc80000726670 */
[----:B------:R-:W-:Y:S01]  /*15a0*/  ISETP.GE.OR P2, PT, R19, R12, P0 ;  /* 0x0000000c1300720c */ /* 0x000fe20000746670 */
[----:B0-----:R-:W-:-:S08]  /*15b0*/  IMAD.WIDE R16, R17, 0x4, R14 ;  /* 0x0000000411107825 */ /* 0x001fd000078e020e */
[----:B------:R-:W2:Y:S04]  /*15c0*/  @!P1 LDG.E R29, desc[UR8][R16.64] ;  /* 0x00000008101d9981 */ /* 0x000ea8000c1e1900 */
[----:B------:R-:W3:Y:S01]  /*15d0*/  @!P2 LDG.E R28, desc[UR8][R16.64+0x20] ;  /* 0x00002008101ca981 */ /* 0x000ee2000c1e1900 */
[----:B------:R-:W-:-:S05]  /*15e0*/  @!P1 IADD3 R25, PT, PT, R22, R25, RZ ;  /* 0x0000001916199210 */ /* 0x000fca0007ffe0ff */
[----:B------:R-:W-:Y:S01]  /*15f0*/  @!P1 IMAD R18, R25, 0x4, R2 ;  /* 0x0000000419129824 */ /* 0x000fe200078e0202 */
[-C--:B------:R-:W-:Y:S02]  /*1600*/  @!P2 IADD3 R25, PT, PT, R22, R19.reuse, RZ ;  /* 0x000000131619a210 */ /* 0x080fe40007ffe0ff */
[----:B------:R-:W-:-:S03]  /*1610*/  IADD3 R19, PT, PT, R5, R19, RZ ;  /* 0x0000001305137210 */ /* 0x000fc60007ffe0ff */
[----:B------:R-:W-:Y:S01]  /*1620*/  @!P2 IMAD R25, R25, 0x4, R2 ;  /* 0x000000041919a824 */ /* 0x000fe200078e0202 */
[----:B--2---:R-:W-:Y:S04]  /*1630*/  @!P1 STS [R18], R29 ;  /* 0x0000001d12009388 */ /* 0x004fe80000000800 */
[----:B---3--:R0:W-:Y:S01]  /*1640*/  @!P2 STS [R25], R28 ;  /* 0x0000001c1900a388 */ /* 0x0081e20000000800 */
[----:B------:R-:W-:Y:S01]  /*1650*/  ISETP.GE.OR P2, PT, R19, R12, P0 ;  /* 0x0000000c1300720c */ /* 0x000fe20000746670 */
[----:B0-----:R-:W-:-:S12]  /*1660*/  IMAD.IADD R25, R5, 0x1, R19 ;  /* 0x0000000105197824 */ /* 0x001fd800078e0213 */
[----:B------:R-:W2:Y:S01]  /*1670*/  @!P2 LDG.E R18, desc[UR8][R16.64+0x40] ;  /* 0x000040081012a981 */ /* 0x000ea2000c1e1900 */
[----:B------:R-:W-:-:S13]  /*1680*/  ISETP.GE.OR P3, PT, R25, R12, P0 ;  /* 0x0000000c1900720c */ /* 0x000fda0000766670 */
[----:B------:R0:W3:Y:S01]  /*1690*/  @!P3 LDG.E R16, desc[UR8][R16.64+0x60] ;  /* 0x000060081010b981 */ /* 0x0000e2000c1e1900 */
[----:B------:R-:W-:Y:S02]  /*16a0*/  IADD3 R27, PT, PT, R26, 0x4, RZ ;  /* 0x000000041a1b7810 */ /* 0x000fe40007ffe0ff */
[----:B------:R-:W-:-:S03]  /*16b0*/  @!P2 IADD3 R19, PT, PT, R22, R19, RZ ;  /* 0x000000131613a210 */ /* 0x000fc60007ffe0ff */
[----:B------:R-:W-:Y:S01]  /*16c0*/  IMAD R29, R27, 0x8, R24 ;  /* 0x000000081b1d7824 */ /* 0x000fe200078e0218 */
[----:B------:R-:W-:-:S03]  /*16d0*/  @!P3 IADD3 R25, PT, PT, R22, R25, RZ ;  /* 0x000000191619b210 */ /* 0x000fc60007ffe0ff */
[----:B------:R-:W-:-:S04]  /*16e0*/  IMAD.WIDE R14, R29, 0x4, R14 ;  /* 0x000000041d0e7825 */ /* 0x000fc800078e020e */
[----:B------:R-:W-:Y:S02]  /*16f0*/  IMAD R29, R5, R27, R0 ;  /* 0x0000001b051d7224 */ /* 0x000fe400078e0200 */
[--C-:B------:R-:W-:Y:S02]  /*1700*/  @!P2 IMAD R28, R19, 0x4, R2.reuse ;  /* 0x00000004131ca824 */ /* 0x100fe400078e0202 */
[----:B------:R-:W-:Y:S01]  /*1710*/  @!P3 IMAD R25, R25, 0x4, R2 ;  /* 0x000000041919b824 */ /* 0x000fe200078e0202 */
[----:B0-----:R-:W-:Y:S02]  /*1720*/  IADD3 R17, PT, PT, R5, R29, RZ ;  /* 0x0000001d05117210 */ /* 0x001fe40007ffe0ff */
[----:B------:R-:W-:-:S13]  /*1730*/  ISETP.GE.OR P1, PT, R29, R12, P0 ;  /* 0x0000000c1d00720c */ /* 0x000fda0000726670 */
[----:B------:R-:W4:Y:S04]  /*1740*/  @!P1 LDG.E R26, desc[UR8][R14.64] ;  /* 0x000000080e1a9981 */ /* 0x000f28000c1e1900 */
[----:B--2---:R0:W-:Y:S01]  /*1750*/  @!P2 STS [R28], R18 ;  /* 0x000000121c00a388 */ /* 0x0041e20000000800 */
[----:B------:R-:W-:-:S03]  /*1760*/  ISETP.GE.OR P2, PT, R17, R12, P0 ;  /* 0x0000000c1100720c */ /* 0x000fc60000746670 */
[----:B---3--:R1:W-:Y:S10]  /*1770*/  @!P3 STS [R25], R16 ;  /* 0x000000101900b388 */ /* 0x0083f40000000800 */
[----:B0-----:R-:W2:Y:S01]  /*1780*/  @!P2 LDG.E R18, desc[UR8][R14.64+0x20] ;  /* 0x000020080e12a981 */ /* 0x001ea2000c1e1900 */
[----:B-1----:R-:W-:-:S05]  /*1790*/  IMAD.IADD R25, R5, 0x1, R17 ;  /* 0x0000000105197824 */ /* 0x002fca00078e0211 */
[----:B------:R-:W-:Y:S02]  /*17a0*/  IADD3 R19, PT, PT, R5, R25, RZ ;  /* 0x0000001905137210 */ /* 0x000fe40007ffe0ff */
[-C--:B------:R-:W-:Y:S02]  /*17b0*/  ISETP.GE.OR P3, PT, R25, R12.reuse, P0 ;  /* 0x0000000c1900720c */ /* 0x080fe40000766670 */
[----:B------:R-:W-:-:S11]  /*17c0*/  ISETP.GE.OR P0, PT, R19, R12, P0 ;  /* 0x0000000c1300720c */ /* 0x000fd60000706670 */
[----:B------:R-:W3:Y:S04]  /*17d0*/  @!P3 LDG.E R16, desc[UR8][R14.64+0x40] ;  /* 0x000040080e10b981 */ /* 0x000ee8000c1e1900 */
[----:B------:R-:W5:Y:S01]  /*17e0*/  @!P0 LDG.E R28, desc[UR8][R14.64+0x60] ;  /* 0x000060080e1c8981 */ /* 0x000f62000c1e1900 */
[----:B------:R-:W-:-:S05]  /*17f0*/  @!P1 IMAD.IADD R29, R22, 0x1, R29 ;  /* 0x00000001161d9824 */ /* 0x000fca00078e021d */
[----:B------:R-:W-:Y:S01]  /*1800*/  @!P1 LEA R29, R29, R2, 0x2 ;  /* 0x000000021d1d9211 */ /* 0x000fe200078e10ff */
[C---:B------:R-:W-:Y:S01]  /*1810*/  @!P2 IMAD.IADD R17, R22.reuse, 0x1, R17 ;  /* 0x000000011611a824 */ /* 0x040fe200078e0211 */
[----:B------:R-:W-:-:S03]  /*1820*/  @!P3 IADD3 R25, PT, PT, R22, R25, RZ ;  /* 0x000000191619b210 */ /* 0x000fc60007ffe0ff */
[----:B----4-:R0:W-:Y:S02]  /*1830*/  @!P1 STS [R29], R26 ;  /* 0x0000001a1d009388 */ /* 0x0101e40000000800 */
[----:B------:R-:W-:Y:S02]  /*1840*/  @!P3 IMAD R25, R25, 0x4, R2 ;  /* 0x000000041919b824 */ /* 0x000fe400078e0202 */
[----:B0-----:R-:W-:Y:S01]  /*1850*/  @!P0 IMAD.IADD R29, R22, 0x1, R19 ;  /* 0x00000001161d8824 */ /* 0x001fe200078e0213 */
[----:B------:R-:W-:-:S04]  /*1860*/  @!P2 LEA R19, R17, R2, 0x2 ;  /* 0x000000021113a211 */ /* 0x000fc800078e10ff */
[----:B------:R-:W-:Y:S01]  /*1870*/  @!P0 LEA R29, R29, R2, 0x2 ;  /* 0x000000021d1d8211 */ /* 0x000fe200078e10ff */
[----:B------:R-:W-:Y:S01]  /*1880*/  IMAD.MOV.U32 R17, RZ, RZ, R21 ;  /* 0x000000ffff117224 */ /* 0x000fe200078e0015 */
[----:B------:R-:W-:Y:S01]  /*1890*/  IADD3 R26, PT, PT, R27, 0x4, RZ ;  /* 0x000000041b1a7810 */ /* 0x000fe20007ffe0ff */
[----:B--2---:R0:W-:Y:S04]  /*18a0*/  @!P2 STS [R19], R18 ;  /* 0x000000121300a388 */ /* 0x0041e80000000800 */
[----:B---3--:R0:W-:Y:S04]  /*18b0*/  @!P3 STS [R25], R16 ;  /* 0x000000101900b388 */ /* 0x0081e80000000800 */
[----:B-----5:R0:W-:Y:S01]  /*18c0*/  @!P0 STS [R29], R28 ;  /* 0x0000001c1d008388 */ /* 0x0201e20000000800 */
[----:B------:R-:W-:-:S13]  /*18d0*/  PLOP3.LUT P0, PT, PT, PT, PT, 0x8, 0x80 ;  /* 0x000000000080781c */ /* 0x000fda0003f0e170 */
.L_x_12:
[----:B------:R-:W-:-:S13]  /*18e0*/  ISETP.NE.OR P0, PT, R26, R21, P0 ;  /* 0x000000151a00720c */ /* 0x000fda0000705670 */
[----:B------:R-:W-:Y:S05]  /*18f0*/  @!P0 BRA `(.L_x_8) ;  /* 0x0000000000808947 */ /* 0x000fea0003800000 */
.L_x_9:
[----:B------:R-:W-:-:S13]  /*1900*/  ISETP.GE.AND P4, PT, R23, R6, PT ;  /* 0x000000061700720c */ /* 0x000fda0003f86270 */
.L_x_13:
[----:B-1----:R-:W1:Y:S01]  /*1910*/  LDC.64 R14, c[0x0][0x3a0] ;  /* 0x0000e800ff0e7b82 */ /* 0x002e620000000a00 */
[----:B------:R-:W-:Y:S02]  /*1920*/  IMAD R27, R5, R26, R0 ;  /* 0x0000001a051b7224 */ /* 0x000fe400078e0200 */
[----:B------:R-:W-:-:S03]  /*1930*/  IMAD R17, R26, 0x8, R24 ;  /* 0x000000081a117824 */ /* 0x000fc600078e0218 */
[----:B------:R-:W-:Y:S01]  /*1940*/  ISETP.GE.OR P0, PT, R27, R12, P4 ;  /* 0x0000000c1b00720c */ /* 0x000fe20002706670 */
[----:B-1----:R-:W-:Y:S01]  /*1950*/  IMAD.WIDE R14, R17, 0x4, R14 ;  /* 0x00000004110e7825 */ /* 0x002fe200078e020e */
[----:B------:R-:W-:-:S11]  /*1960*/  IADD3 R17, PT, PT, R5, R27, RZ ;  /* 0x0000001b05117210 */ /* 0x000fd60007ffe0ff */
[----:B0-----:R-:W2:Y:S01]  /*1970*/  @!P0 LDG.E R28, desc[UR8][R14.64] ;  /* 0x000000080e1c8981 */ /* 0x001ea2000c1e1900 */
[----:B------:R-:W-:Y:S01]  /*1980*/  IMAD.IADD R25, R5, 0x1, R17 ;  /* 0x0000000105197824 */ /* 0x000fe200078e0211 */
[----:B------:R-:W-:Y:S01]  /*1990*/  ISETP.GE.OR P1, PT, R17, R12, P4 ;  /* 0x0000000c1100720c */ /* 0x000fe20002726670 */
[----:B------:R-:W-:-:S03]  /*19a0*/  @!P0 IMAD.IADD R27, R22, 0x1, R27 ;  /* 0x00000001161b8824 */ /* 0x000fc600078e021b */
[----:B------:R-:W-:Y:S02]  /*19b0*/  IADD3 R19, PT, PT, R5, R25, RZ ;  /* 0x0000001905137210 */ /* 0x000fe40007ffe0ff */
[-C--:B------:R-:W-:Y:S02]  /*19c0*/  ISETP.GE.OR P2, PT, R25, R12.reuse, P4 ;  /* 0x0000000c1900720c */ /* 0x080fe40002746670 */
[----:B------:R-:W-:Y:S02]  /*19d0*/  ISETP.GE.OR P3, PT, R19, R12, P4 ;  /* 0x0000000c1300720c */ /* 0x000fe40002766670 */
[----:B------:R-:W-:-:S03]  /*19e0*/  @!P0 LEA R29, R27, R2, 0x2 ;  /* 0x000000021b1d8211 */ /* 0x000fc600078e10ff */
[----:B------:R-:W3:Y:S06]  /*19f0*/  @!P1 LDG.E R18, desc[UR8][R14.64+0x20] ;  /* 0x000020080e129981 */ /* 0x000eec000c1e1900 */
[----:B------:R-:W4:Y:S04]  /*1a00*/  @!P2 LDG.E R16, desc[UR8][R14.64+0x40] ;  /* 0x000040080e10a981 */ /* 0x000f28000c1e1900 */
[----:B------:R-:W5:Y:S01]  /*1a10*/  @!P3 LDG.E R27, desc[UR8][R14.64+0x60] ;  /* 0x000060080e1bb981 */ /* 0x000f62000c1e1900 */
[C---:B------:R-:W-:Y:S01]  /*1a20*/  @!P1 IMAD.IADD R17, R22.reuse, 0x1, R17 ;  /* 0x0000000116119824 */ /* 0x040fe200078e0211 */
[C---:B------:R-:W-:Y:S01]  /*1a30*/  @!P2 IADD3 R25, PT, PT, R22.reuse, R25, RZ ;  /* 0x000000191619a210 */ /* 0x040fe20007ffe0ff */
[----:B------:R-:W-:-:S03]  /*1a40*/  @!P3 IMAD.IADD R19, R22, 0x1, R19 ;  /* 0x000000011613b824 */ /* 0x000fc600078e0213 */
[-C--:B------:R-:W-:Y:S01]  /*1a50*/  @!P1 LEA R17, R17, R2.reuse, 0x2 ;  /* 0x0000000211119211 */ /* 0x080fe200078e10ff */
[----:B------:R-:W-:Y:S01]  /*1a60*/  @!P2 IMAD R25, R25, 0x4, R2 ;  /* 0x000000041919a824 */ /* 0x000fe200078e0202 */
[----:B------:R-:W-:Y:S01]  /*1a70*/  @!P3 LEA R19, R19, R2, 0x2 ;  /* 0x000000021313b211 */ /* 0x000fe200078e10ff */
[----:B------:R-:W-:Y:S01]  /*1a80*/  VIADD R26, R26, 0x4 ;  /* 0x000000041a1a7836 */ /* 0x000fe20000000000 */
[----:B--2---:R1:W-:Y:S04]  /*1a90*/  @!P0 STS [R29], R28 ;  /* 0x0000001c1d008388 */ /* 0x0043e80000000800 */
[----:B------:R-:W-:Y:S01]  /*1aa0*/  ISETP.NE.AND P0, PT, R26, R21, PT ;  /* 0x000000151a00720c */ /* 0x000fe20003f05270 */
[----:B---3--:R1:W-:Y:S04]  /*1ab0*/  @!P1 STS [R17], R18 ;  /* 0x0000001211009388 */ /* 0x0083e80000000800 */
[----:B----4-:R1:W-:Y:S04]  /*1ac0*/  @!P2 STS [R25], R16 ;  /* 0x000000101900a388 */ /* 0x0103e80000000800 */
[----:B-----5:R1:W-:Y:S04]  /*1ad0*/  @!P3 STS [R19], R27 ;  /* 0x0000001b1300b388 */ /* 0x0203e80000000800 */
[----:B------:R-:W-:Y:S05]  /*1ae0*/  @P0 BRA `(.L_x_13) ;  /* 0xfffffffc00880947 */ /* 0x000fea000383ffff */
[----:B-1----:R-:W-:-:S07]  /*1af0*/  MOV R17, R21 ;  /* 0x0000001500117202 */ /* 0x002fce0000000f00 */
.L_x_8:
[----:B------:R-:W-:Y:S01]  /*1b00*/  ISETP.NE.AND P0, PT, R13, RZ, PT ;  /* 0x000000ff0d00720c */ /* 0x000fe20003f05270 */
[----:B------:R-:W-:-:S12]  /*1b10*/  BSSY.RECONVERGENT B0, `(.L_x_7) ;  /* 0x0000023000007945 */ /* 0x000fd80003800200 */
[----:B------:R-:W-:Y:S05]  /*1b20*/  @!P0 BRA `(.L_x_14) ;  /* 0x0000000000848947 */ /* 0x000fea0003800000 */
[----:B------:R-:W1:Y:S01]  /*1b30*/  LDC.64 R14, c[0x0][0x3a0] ;  /* 0x0000e800ff0e7b82 */ /* 0x000e620000000a00 */
[----:B0-----:R-:W-:Y:S01]  /*1b40*/  IMAD R19, R5, R17, R0 ;  /* 0x0000001105137224 */ /* 0x001fe200078e0200 */
[----:B------:R-:W-:Y:S01]  /*1b50*/  ISETP.GE.AND P0, PT, R23, R6, PT ;  /* 0x000000061700720c */ /* 0x000fe20003f06270 */
[----:B------:R-:W-:Y:S01]  /*1b60*/  IMAD R17, R17, 0x8, R24 ;  /* 0x0000000811117824 */ /* 0x000fe200078e0218 */
[----:B------:R-:W-:Y:S01]  /*1b70*/  BSSY.RECONVERGENT B2, `(.L_x_15) ;  /* 0x0000009000027945 */ /* 0x000fe20003800200 */
[----:B------:R-:W-:Y:S02]  /*1b80*/  ISETP.NE.AND P2, PT, R13, 0x1, PT ;  /* 0x000000010d00780c */ /* 0x000fe40003f45270 */
[----:B------:R-:W-:Y:S01]  /*1b90*/  ISETP.GE.OR P1, PT, R19, R12, P0 ;  /* 0x0000000c1300720c */ /* 0x000fe20000726670 */
[----:B-1----:R-:W-:-:S12]  /*1ba0*/  IMAD.WIDE R14, R17, 0x4, R14 ;  /* 0x00000004110e7825 */ /* 0x002fd800078e020e */
[----:B------:R-:W-:Y:S05]  /*1bb0*/  @P1 BRA `(.L_x_16) ;  /* 0x0000000000101947 */ /* 0x000fea0003800000 */
[----:B------:R-:W2:Y:S01]  /*1bc0*/  LDG.E R16, desc[UR8][R14.64] ;  /* 0x000000080e107981 */ /* 0x000ea2000c1e1900 */
[----:B------:R-:W-:-:S05]  /*1bd0*/  IADD3 R17, PT, PT, R22, R19, RZ ;  /* 0x0000001316117210 */ /* 0x000fca0007ffe0ff */
[----:B------:R-:W-:-:S05]  /*1be0*/  IMAD R17, R17, 0x4, R2 ;  /* 0x0000000411117824 */ /* 0x000fca00078e0202 */
[----:B--2---:R0:W-:Y:S02]  /*1bf0*/  STS [R17], R16 ;  /* 0x0000001011007388 */ /* 0x0041e40000000800 */
.L_x_16:
[----:B------:R-:W-:Y:S05]  /*1c00*/  BSYNC.RECONVERGENT B2 ;  /* 0x0000000000027941 */ /* 0x000fea0003800200 */
.L_x_15:
[----:B------:R-:W-:Y:S05]  /*1c10*/  @!P2 BRA `(.L_x_14) ;  /* 0x000000000048a947 */ /* 0x000fea0003800000 */
[----:B------:R-:W-:Y:S01]  /*1c20*/  IADD3 R19, PT, PT, R19, R5, RZ ;  /* 0x0000000513137210 */ /* 0x000fe20007ffe0ff */
[----:B------:R-:W-:Y:S01]  /*1c30*/  BSSY.RECONVERGENT B2, `(.L_x_17) ;  /* 0x0000008000027945 */ /* 0x000fe20003800200 */
[----:B------:R-:W-:Y:S02]  /*1c40*/  ISETP.NE.AND P2, PT, R13, 0x2, PT ;  /* 0x000000020d00780c */ /* 0x000fe40003f45270 */
[----:B------:R-:W-:-:S13]  /*1c50*/  ISETP.GE.OR P1, PT, R19, R12, P0 ;  /* 0x0000000c1300720c */ /* 0x000fda0000726670 */
[----:B------:R-:W-:Y:S05]  /*1c60*/  @P1 BRA `(.L_x_18) ;  /* 0x0000000000101947 */ /* 0x000fea0003800000 */
[----:B0-----:R-:W2:Y:S01]  /*1c70*/  LDG.E R16, desc[UR8][R14.64+0x20] ;  /* 0x000020080e107981 */ /* 0x001ea2000c1e1900 */
[----:B------:R-:W-:-:S05]  /*1c80*/  IMAD.IADD R17, R22, 0x1, R19 ;  /* 0x0000000116117824 */ /* 0x000fca00078e0213 */
[----:B------:R-:W-:-:S05]  /*1c90*/  LEA R17, R17, R2, 0x2 ;  /* 0x0000000211117211 */ /* 0x000fca00078e10ff */
[----:B--2---:R1:W-:Y:S02]  /*1ca0*/  STS [R17], R16 ;  /* 0x0000001011007388 */ /* 0x0043e40000000800 */
.L_x_18:
[----:B------:R-:W-:Y:S05]  /*1cb0*/  BSYNC.RECONVERGENT B2 ;  /* 0x0000000000027941 */ /* 0x000fea0003800200 */
.L_x_17:
[----:B------:R-:W-:Y:S05]  /*1cc0*/  @!P2 BRA `(.L_x_14) ;  /* 0x00000000001ca947 */ /* 0x000fea0003800000 */
[----:B01----:R-:W-:-:S05]  /*1cd0*/  IMAD.IADD R17, R19, 0x1, R5 ;  /* 0x0000000113117824 */ /* 0x003fca00078e0205 */
[----:B------:R-:W-:-:S13]  /*1ce0*/  ISETP.GE.OR P0, PT, R17, R12, P0 ;  /* 0x0000000c1100720c */ /* 0x000fda0000706670 */
[----:B------:R-:W-:Y:S05]  /*1cf0*/  @P0 BRA `(.L_x_14) ;  /* 0x0000000000100947 */ /* 0x000fea0003800000 */
[----:B------:R-:W2:Y:S01]  /*1d00*/  LDG.E R14, desc[UR8][R14.64+0x40] ;  /* 0x000040080e0e7981 */ /* 0x000ea2000c1e1900 */
[----:B------:R-:W-:-:S05]  /*1d10*/  IADD3 R17, PT, PT, R22, R17, RZ ;  /* 0x0000001116117210 */ /* 0x000fca0007ffe0ff */
[----:B------:R-:W-:-:S05]  /*1d20*/  IMAD R17, R17, 0x4, R2 ;  /* 0x0000000411117824 */ /* 0x000fca00078e0202 */
[----:B--2---:R2:W-:Y:S02]  /*1d30*/  STS [R17], R14 ;  /* 0x0000000e11007388 */ /* 0x0045e40000000800 */
.L_x_14:
[----:B------:R-:W-:Y:S05]  /*1d40*/  BSYNC.RECONVERGENT B0 ;  /* 0x0000000000007941 */ /* 0x000fea0003800200 */
.L_x_7:
[----:B------:R-:W-:-:S04]  /*1d50*/  IADD3 R11, PT, PT, R11, 0x1, RZ ;  /* 0x000000010b0b7810 */ /* 0x000fc80007ffe0ff */
[----:B------:R-:W-:-:S13]  /*1d60*/  ISETP.NE.AND P0, PT, R11, R20, PT ;  /* 0x000000140b00720c */ /* 0x000fda0003f05270 */
[----:B------:R-:W-:Y:S05]  /*1d70*/  @P0 BRA `(.L_x_19) ;  /* 0xffffffec00bc0947 */ /* 0x000fea000383ffff */
.L_x_6:
[----:B------:R-:W-:Y:S05]  /*1d80*/  BSYNC.RECONVERGENT B1 ;  /* 0x0000000000017941 */ /* 0x000fea0003800200 */
.L_x_5:
[----:B------:R-:W3:Y:S01]  /*1d90*/  LDCU.64 UR4, c[0x0][0x398] ;  /* 0x00007300ff0477ac */ /* 0x000ee20008000a00 */
[----:B------:R-:W-:Y:S01]  /*1da0*/  BSSY.RECONVERGENT B0, `(.L_x_20) ;  /* 0x0000085000007945 */ /* 0x000fe20003800200 */
[----:B------:R-:W4:Y:S01]  /*1db0*/  LDCU UR7, c[0x0][0x38c] ;  /* 0x00007180ff0777ac */ /* 0x000f220008000800 */
[----:B------:R-:W-:Y:S01]  /*1dc0*/  BAR.SYNC.DEFER_BLOCKING 0x0 ;  /* 0x0000000000007b1d */ /* 0x000fe20000010000 */
[----:B---3--:R-:W-:-:S04]  /*1dd0*/  ISETP.GE.AND P0, PT, R8, UR4, PT ;  /* 0x0000000408007c0c */ /* 0x008fc8000bf06270 */
[----:B----4-:R-:W-:-:S04]  /*1de0*/  ISETP.GE.OR P0, PT, R10, UR7, P0 ;  /* 0x000000070a007c0c */ /* 0x010fc80008706670 */
[----:B------:R-:W-:-:S13]  /*1df0*/  ISETP.GE.OR P0, PT, R9, UR5, P0 ;  /* 0x0000000509007c0c */ /* 0x000fda0008706670 */
[----:B------:R-:W-:Y:S05]  /*1e00*/  @P0 BRA `(.L_x_21) ;  /* 0x0000000400f80947 */ /* 0x000fea0003800000 */
[----:B------:R-:W3:Y:S01]  /*1e10*/  LDC.64 R4, c[0x0][0x390] ;  /* 0x0000e400ff047b82 */ /* 0x000ee20000000a00 */
[----:B------:R-:W-:-:S07]  /*1e20*/  IMAD.MOV.U32 R11, RZ, RZ, RZ ;  /* 0x000000ffff0b7224 */ /* 0x000fce00078e00ff */
[----:B------:R-:W4:Y:S01]  /*1e30*/  LDC R15, c[0x0][0x380] ;  /* 0x0000e000ff0f7b82 */ /* 0x000f220000000800 */
[----:B---3--:R-:W-:-:S04]  /*1e40*/  VIMNMX R7, PT, PT, R5, R4, PT ;  /* 0x0000000405077248 */ /* 0x008fc80003fe0100 */
[----:B------:R-:W-:-:S04]  /*1e50*/  ISETP.GE.AND P0, PT, R7, 0x1, PT ;  /* 0x000000010700780c */ /* 0x000fc80003f06270 */
[----:B----4-:R-:W-:-:S13]  /*1e60*/  ISETP.LT.OR P0, PT, R15, 0x1, !P0 ;  /* 0x000000010f00780c */ /* 0x010fda0004701670 */
[----:B------:R-:W-:Y:S05]  /*1e70*/  @P0 BRA `(.L_x_22) ;  /* 0x0000000400c40947 */ /* 0x000fea0003800000 */
[----:B------:R-:W3:Y:S01]  /*1e80*/  S2UR UR5, SR_CgaCtaId ;  /* 0x00000000000579c3 */ /* 0x000ee20000008800 */
[C---:B------:R-:W-:Y:S01]  /*1e90*/  IMAD R4, R5.reuse, R4, RZ ;  /* 0x0000000405047224 */ /* 0x040fe200078e02ff */
[----:B------:R-:W-:Y:S01]  /*1ea0*/  UMOV UR4, 0x400 ;  /* 0x0000040000047882 */ /* 0x000fe20000000000 */
[----:B------:R-:W-:Y:S01]  /*1eb0*/  HFMA2 R11, -RZ, RZ, 0, 0 ;  /* 0x00000000ff0b7431 */ /* 0x000fe200000001ff */
[----:B--2---:R-:W-:Y:S01]  /*1ec0*/  LOP3.LUT R14, R5, 0x7, RZ, 0xc0, !PT ;  /* 0x00000007050e7812 */ /* 0x004fe200078ec0ff */
[----:B------:R-:W-:-:S04]  /*1ed0*/  IMAD R7, R4, UR7, RZ ;  /* 0x0000000704077c24 */ /* 0x000fc8000f8e02ff */
[----:B------:R-:W-:Y:S01]  /*1ee0*/  IMAD R15, R7, R15, R0 ;  /* 0x0000000f070f7224 */ /* 0x000fe200078e0200 */
[----:B------:R-:W-:-:S05]  /*1ef0*/  LOP3.LUT R7, R5, 0x7ffffff8, RZ, 0xc0, !PT ;  /* 0x7ffffff805077812 */ /* 0x000fca00078ec0ff */
[----:B------:R-:W-:Y:S01]  /*1f00*/  IMAD.MOV R13, RZ, RZ, -R7 ;  /* 0x000000ffff0d7224 */ /* 0x000fe200078e0a07 */
[----:B---3--:R-:W-:-:S03]  /*1f10*/  ULEA UR6, UR5, UR4, 0x18 ;  /* 0x0000000405067291 */ /* 0x008fc6000f8ec0ff */
[----:B------:R-:W-:-:S03]  /*1f20*/  UMOV UR4, URZ ;  /* 0x000000ff00047c82 */ /* 0x000fc60008000000 */
[----:B------:R-:W-:-:S04]  /*1f30*/  LEA R15, R15, UR6, 0x2 ;  /* 0x000000060f0f7c11 */ /* 0x000fc8000f8e10ff */
[----:B------:R-:W-:-:S07]  /*1f40*/  IADD3 R15, PT, PT, R15, 0x10, RZ ;  /* 0x000000100f0f7810 */ /* 0x000fce0007ffe0ff */
.L_x_29:
[----:B------:R-:W-:-:S05]  /*1f50*/  UMOV UR5, URZ ;  /* 0x000000ff00057c82 */ /* 0x000fca0008000000 */
.L_x_28:
[----:B------:R-:W2:Y:S01]  /*1f60*/  LDC.64 R4, c[0x0][0x390] ;  /* 0x0000e400ff047b82 */ /* 0x000ea20000000a00 */
[----:B01----:R-:W-:-:S04]  /*1f70*/  IMAD R16, R6, UR4, R3 ;  /* 0x0000000406107c24 */ /* 0x003fc8000f8e0203 */
[----:B------:R-:W-:-:S03]  /*1f80*/  VIADD R21, R16, UR5 ;  /* 0x0000000510157c36 */ /* 0x000fc60008000000 */
[----:B------:R-:W0:Y:S01]  /*1f90*/  LDC R17, c[0x0][0x380] ;  /* 0x0000e000ff117b82 */ /* 0x000e220000000800 */
[----:B--2---:R-:W-:Y:S01]  /*1fa0*/  ISETP.GE.U32.AND P1, PT, R5, 0x8, PT ;  /* 0x000000080500780c */ /* 0x004fe20003f26070 */
[----:B0-----:R-:W-:-:S04]  /*1fb0*/  IMAD R19, R10, R17, UR4 ;  /* 0x000000040a137e24 */ /* 0x001fc8000f8e0211 */
[----:B------:R-:W-:Y:S01]  /*1fc0*/  IMAD R16, R19, R4, UR5 ;  /* 0x0000000513107e24 */ /* 0x000fe2000f8e0204 */
[----:B------:R-:W-:Y:S01]  /*1fd0*/  UIADD3 UR5, UPT, UPT, UR5, 0x1, URZ ;  /* 0x0000000105057890 */ /* 0x000fe2000fffe0ff */
[----:B------:R-:W-:-:S05]  /*1fe0*/  HFMA2 R19, -RZ, RZ, 0, 0 ;  /* 0x00000000ff137431 */ /* 0x000fca00000001ff */
[----:B------:R-:W-:Y:S01]  /*1ff0*/  ISETP.NE.AND P0, PT, R4, UR5, PT ;  /* 0x0000000504007c0c */ /* 0x000fe2000bf05270 */
[----:B------:R-:W-:Y:S01]  /*2000*/  IMAD R4, R12, R21, R0 ;  /* 0x000000150c047224 */ /* 0x000fe200078e0200 */
[----:B------:R-:W-:Y:S11]  /*2010*/  @!P1 BRA `(.L_x_23) ;  /* 0x0000000000909947 */ /* 0x000ff60003800000 */
[----:B------:R-:W-:Y:S02]  /*2020*/  IMAD R18, R16, R5, RZ ;  /* 0x0000000510127224 */ /* 0x000fe400078e02ff */
[----:B------:R-:W-:-:S03]  /*2030*/  IMAD R22, R12, R21, RZ ;  /* 0x000000150c167224 */ /* 0x000fc600078e02ff */
[----:B------:R-:W-:Y:S01]  /*2040*/  LEA R20, R18, UR6, 0x2 ;  /* 0x0000000612147c11 */ /* 0x000fe2000f8e10ff */
[----:B------:R-:W-:Y:S01]  /*2050*/  IMAD.MOV.U32 R18, RZ, RZ, R13 ;  /* 0x000000ffff127224 */ /* 0x000fe200078e000d */
[----:B------:R-:W-:-:S03]  /*2060*/  LEA R19, R22, R15, 0x2 ;  /* 0x0000000f16137211 */ /* 0x000fc600078e10ff */
[----:B------:R-:W-:-:S07]  /*2070*/  VIADD R20, R20, 0x10 ;  /* 0x0000001014147836 */ /* 0x000fce0000000000 */
.L_x_24:
[----:B------:R-:W-:Y:S01]  /*2080*/  LDS R22, [R20+-0x10] ;  /* 0xfffff00014167984 */ /* 0x000fe20000000800 */
[----:B------:R-:W-:-:S03]  /*2090*/  IADD3 R18, PT, PT, R18, 0x8, RZ ;  /* 0x0000000812127810 */ /* 0x000fc60007ffe0ff */
[----:B------:R-:W0:Y:S01]  /*20a0*/  LDS R21, [R19+-0x10] ;  /* 0xfffff00013157984 */ /* 0x000e220000000800 */
[----:B------:R-:W-:-:S03]  /*20b0*/  ISETP.NE.AND P1, PT, R18, RZ, PT ;  /* 0x000000ff1200720c */ /* 0x000fc60003f25270 */
[----:B------:R-:W-:Y:S04]  /*20c0*/  LDS R24, [R20+-0xc] ;  /* 0xfffff40014187984 */ /* 0x000fe80000000800 */
[----:B------:R-:W1:Y:S04]  /*20d0*/  LDS R23, [R19+-0xc] ;  /* 0xfffff40013177984 */ /* 0x000e680000000800 */
[----:B------:R-:W-:Y:S04]  /*20e0*/  LDS R26, [R20+-0x8] ;  /* 0xfffff800141a7984 */ /* 0x000fe80000000800 */
[----:B------:R-:W2:Y:S01]  /*20f0*/  LDS R25, [R19+-0x8] ;  /* 0xfffff80013197984 */ /* 0x000ea20000000800 */
[----:B0-----:R-:W-:-:S03]  /*2100*/  FFMA R21, R22, R21, R11 ;  /* 0x0000001516157223 */ /* 0x001fc6000000000b */
[----:B------:R-:W-:Y:S04]  /*2110*/  LDS R11, [R20+-0x4] ;  /* 0xfffffc00140b7984 */ /* 0x000fe80000000800 */
[----:B------:R-:W0:Y:S01]  /*2120*/  LDS R22, [R19+-0x4] ;  /* 0xfffffc0013167984 */ /* 0x000e220000000800 */
[----:B-1----:R-:W-:-:S03]  /*2130*/  FFMA R23, R24, R23, R21 ;  /* 0x0000001718177223 */ /* 0x002fc60000000015 */
[----:B------:R-:W-:Y:S04]  /*2140*/  LDS R21, [R20] ;  /* 0x0000000014157984 */ /* 0x000fe80000000800 */
[----:B------:R-:W1:Y:S01]  /*2150*/  LDS R24, [R19] ;  /* 0x0000000013187984 */ /* 0x000e620000000800 */
[----:B--2---:R-:W-:-:S03]  /*2160*/  FFMA R26, R26, R25, R23 ;  /* 0x000000191a1a7223 */ /* 0x004fc60000000017 */
[----:B------:R-:W-:Y:S04]  /*2170*/  LDS R23, [R19+0x8] ;  /* 0x0000080013177984 */ /* 0x000fe80000000800 */
[----:B------:R-:W-:Y:S01]  /*2180*/  LDS R25, [R19+0xc] ;  /* 0x00000c0013197984 */ /* 0x000fe20000000800 */
[----:B0-----:R-:W-:-:S03]  /*2190*/  FFMA R22, R11, R22, R26 ;  /* 0x000000160b167223 */ /* 0x001fc6000000001a */
[----:B------:R-:W-:Y:S04]  /*21a0*/  LDS R26, [R20+0x4] ;  /* 0x00000400141a7984 */ /* 0x000fe80000000800 */
[----:B------:R0:W2:Y:S01]  /*21b0*/  LDS R11, [R19+0x4] ;  /* 0x00000400130b7984 */ /* 0x0000a20000000800 */
[----:B-1----:R-:W-:-:S03]  /*21c0*/  FFMA R21, R21, R24, R22 ;  /* 0x0000001815157223 */ /* 0x002fc60000000016 */
[----:B------:R-:W1:Y:S04]  /*21d0*/  LDS R22, [R20+0x8] ;  /* 0x0000080014167984 */ /* 0x000e680000000800 */
[----:B------:R3:W4:Y:S01]  /*21e0*/  LDS R24, [R20+0xc] ;  /* 0x00000c0014187984 */ /* 0x0007220000000800 */
[----:B0-----:R-:W-:Y:S01]  /*21f0*/  IADD3 R19, PT, PT, R19, 0x20, RZ ;  /* 0x0000002013137810 */ /* 0x001fe20007ffe0ff */
[----:B---3--:R-:W-:Y:S02]  /*2200*/  VIADD R20, R20, 0x20 ;  /* 0x0000002014147836 */ /* 0x008fe40000000000 */
[----:B--2---:R-:W-:-:S04]  /*2210*/  FFMA R11, R26, R11, R21 ;  /* 0x0000000b1a0b7223 */ /* 0x004fc80000000015 */
[----:B-1----:R-:W-:-:S04]  /*2220*/  FFMA R11, R22, R23, R11 ;  /* 0x00000017160b7223 */ /* 0x002fc8000000000b */
[----:B----4-:R-:W-:Y:S01]  /*2230*/  FFMA R11, R24, R25, R11 ;  /* 0x00000019180b7223 */ /* 0x010fe2000000000b */
[----:B------:R-:W-:Y:S06]  /*2240*/  @P1 BRA `(.L_x_24) ;  /* 0xfffffffc008c1947 */ /* 0x000fec000383ffff */
[----:B------:R-:W-:-:S07]  /*2250*/  IMAD.MOV.U32 R19, RZ, RZ, R7 ;  /* 0x000000ffff137224 */ /* 0x000fce00078e0007 */
.L_x_23:
[----:B------:R-:W-:-:S13]  /*2260*/  ISETP.NE.AND P1, PT, R14, RZ, PT ;  /* 0x000000ff0e00720c */ /* 0x000fda0003f25270 */
[----:B------:R-:W-:Y:S05]  /*2270*/  @!P1 BRA `(.L_x_25) ;  /* 0x0000000000b49947 */ /* 0x000fea0003800000 */
[----:B------:R-:W-:-:S04]  /*2280*/  IADD3 R18, PT, PT, R14, -0x1, RZ ;  /* 0xffffffff0e127810 */ /* 0x000fc80007ffe0ff */
[----:B------:R-:W-:-:S13]  /*2290*/  ISETP.GE.U32.AND P1, PT, R18, 0x3, PT ;  /* 0x000000031200780c */ /* 0x000fda0003f26070 */
[----:B------:R-:W-:Y:S05]  /*22a0*/  @!P1 BRA `(.L_x_26) ;  /* 0x0000000000449947 */ /* 0x000fea0003800000 */
[--C-:B------:R-:W-:Y:S02]  /*22b0*/  IMAD R18, R16, R5, R19.reuse ;  /* 0x0000000510127224 */ /* 0x100fe400078e0213 */
[----:B------:R-:W-:Y:S02]  /*22c0*/  IMAD.IADD R21, R4, 0x1, R19 ;  /* 0x0000000104157824 */ /* 0x000fe400078e0213 */
[----:B------:R-:W-:Y:S01]  /*22d0*/  VIADD R19, R19, 0x4 ;  /* 0x0000000413137836 */ /* 0x000fe20000000000 */
[----:B------:R-:W-:Y:S02]  /*22e0*/  LEA R22, R18, UR6, 0x2 ;  /* 0x0000000612167c11 */ /* 0x000fe4000f8e10ff */
[----:B------:R-:W-:-:S03]  /*22f0*/  LEA R23, R21, R2, 0x2 ;  /* 0x0000000215177211 */ /* 0x000fc600078e10ff */
[----:B------:R-:W-:Y:S04]  /*2300*/  LDS R24, [R22] ;  /* 0x0000000016187984 */ /* 0x000fe80000000800 */
[----:B------:R-:W0:Y:S04]  /*2310*/  LDS R25, [R23] ;  /* 0x0000000017197984 */ /* 0x000e280000000800 */
[----:B------:R-:W-:Y:S04]  /*2320*/  LDS R27, [R22+0x4] ;  /* 0x00000400161b7984 */ /* 0x000fe80000000800 */
[----:B------:R-:W1:Y:S04]  /*2330*/  LDS R26, [R23+0x4] ;  /* 0x00000400171a7984 */ /* 0x000e680000000800 */
[----:B------:R-:W-:Y:S04]  /*2340*/  LDS R20, [R22+0x8] ;  /* 0x0000080016147984 */ /* 0x000fe80000000800 */
[----:B------:R-:W2:Y:S04]  /*2350*/  LDS R21, [R23+0x8] ;  /* 0x0000080017157984 */ /* 0x000ea80000000800 */
[----:B------:R-:W-:Y:S04]  /*2360*/  LDS R18, [R22+0xc] ;  /* 0x00000c0016127984 */ /* 0x000fe80000000800 */
[----:B------:R-:W3:Y:S01]  /*2370*/  LDS R28, [R23+0xc] ;  /* 0x00000c00171c7984 */ /* 0x000ee20000000800 */
[----:B0-----:R-:W-:-:S04]  /*2380*/  FFMA R24, R24, R25, R11 ;  /* 0x0000001918187223 */ /* 0x001fc8000000000b */
[----:B-1----:R-:W-:-:S04]  /*2390*/  FFMA R27, R27, R26, R24 ;  /* 0x0000001a1b1b7223 */ /* 0x002fc80000000018 */
[----:B--2---:R-:W-:-:S04]  /*23a0*/  FFMA R21, R20, R21, R27 ;  /* 0x0000001514157223 */ /* 0x004fc8000000001b */
[----:B---3--:R-:W-:-:S07]  /*23b0*/  FFMA R11, R18, R28, R21 ;  /* 0x0000001c120b7223 */ /* 0x008fce0000000015 */
.L_x_26:
[----:B------:R-:W-:-:S13]  /*23c0*/  LOP3.LUT P1, R18, R5, 0x3, RZ, 0xc0, !PT ;  /* 0x0000000305127812 */ /* 0x000fda000782c0ff */
[----:B------:R-:W-:Y:S05]  /*23d0*/  @!P1 BRA `(.L_x_25) ;  /* 0x00000000005c9947 */ /* 0x000fea0003800000 */
[----:B------:R-:W-:Y:S02]  /*23e0*/  ISETP.NE.AND P1, PT, R18, 0x1, PT ;  /* 0x000000011200780c */ /* 0x000fe40003f25270 */
[----:B------:R-:W-:-:S04]  /*23f0*/  LOP3.LUT R20, R5, 0x1, RZ, 0xc0, !PT ;  /* 0x0000000105147812 */ /* 0x000fc800078ec0ff */
[----:B------:R-:W-:-:S07]  /*2400*/  ISETP.NE.U32.AND P2, PT, R20, 0x1, PT ;  /* 0x000000011400780c */ /* 0x000fce0003f45070 */
[----:B------:R-:W-:Y:S06]  /*2410*/  @!P1 BRA `(.L_x_27) ;  /* 0x00000000002c9947 */ /* 0x000fec0003800000 */
[----:B------:R-:W-:Y:S01]  /*2420*/  IMAD R18, R16, R5, R19 ;  /* 0x0000000510127224 */ /* 0x000fe200078e0213 */
[----:B------:R-:W-:Y:S02]  /*2430*/  IADD3 R21, PT, PT, R4, R19, RZ ;  /* 0x0000001304157210 */ /* 0x000fe40007ffe0ff */
[----:B------:R-:W-:Y:S02]  /*2440*/  IADD3 R19, PT, PT, R19, 0x2, RZ ;  /* 0x0000000213137810 */ /* 0x000fe40007ffe0ff */
[----:B------:R-:W-:Y:S01]  /*2450*/  LEA R18, R18, UR6, 0x2 ;  /* 0x0000000612127c11 */ /* 0x000fe2000f8e10ff */
[----:B------:R-:W-:-:S04]  /*2460*/  IMAD R21, R21, 0x4, R2 ;  /* 0x0000000415157824 */ /* 0x000fc800078e0202 */
[----:B------:R-:W-:Y:S04]  /*2470*/  LDS R20, [R18] ;  /* 0x0000000012147984 */ /* 0x000fe80000000800 */
[----:B------:R-:W0:Y:S04]  /*2480*/  LDS R22, [R21] ;  /* 0x0000000015167984 */ /* 0x000e280000000800 */
[----:B------:R-:W-:Y:S04]  /*2490*/  LDS R24, [R18+0x4] ;  /* 0x0000040012187984 */ /* 0x000fe80000000800 */
[----:B------:R-:W1:Y:S01]  /*24a0*/  LDS R23, [R21+0x4] ;  /* 0x0000040015177984 */ /* 0x000e620000000800 */
[----:B0-----:R-:W-:-:S04]  /*24b0*/  FFMA R11, R20, R22, R11 ;  /* 0x00000016140b7223 */ /* 0x001fc8000000000b */
[----:B-1----:R-:W-:-:S07]  /*24c0*/  FFMA R11, R24, R23, R11 ;  /* 0x00000017180b7223 */ /* 0x002fce000000000b */
.L_x_27:
[----:B------:R-:W-:Y:S05]  /*24d0*/  @P2 BRA `(.L_x_25) ;  /* 0x00000000001c2947 */ /* 0x000fea0003800000 */
[--C-:B------:R-:W-:Y:S02]  /*24e0*/  IMAD R5, R16, R5, R19.reuse ;  /* 0x0000000510057224 */ /* 0x100fe400078e0213 */
[----:B------:R-:W-:-:S03]  /*24f0*/  IMAD.IADD R19, R4, 0x1, R19 ;  /* 0x0000000104137824 */ /* 0x000fc600078e0213 */
[----:B------:R-:W-:Y:S02]  /*2500*/  LEA R5, R5, UR6, 0x2 ;  /* 0x0000000605057c11 */ /* 0x000fe4000f8e10ff */
[----:B------:R-:W-:-:S03]  /*2510*/  LEA R19, R19, R2, 0x2 ;  /* 0x0000000213137211 */ /* 0x000fc600078e10ff */
[----:B------:R-:W-:Y:S04]  /*2520*/  LDS R4, [R5] ;  /* 0x0000000005047984 */ /* 0x000fe80000000800 */
[----:B------:R-:W0:Y:S02]  /*2530*/  LDS R19, [R19] ;  /* 0x0000000013137984 */ /* 0x000e240000000800 */
[----:B0-----:R-:W-:-:S07]  /*2540*/  FFMA R11, R4, R19, R11 ;  /* 0x00000013040b7223 */ /* 0x001fce000000000b */
.L_x_25:
[----:B------:R-:W-:Y:S05]  /*2550*/  @P0 BRA `(.L_x_28) ;  /* 0xfffffff800800947 */ /* 0x000fea000383ffff */
[----:B------:R-:W-:-:S06]  /*2560*/  UIADD3 UR4, UPT, UPT, UR4, 0x1, URZ ;  /* 0x0000000104047890 */ /* 0x000fcc000fffe0ff */
[----:B------:R-:W-:-:S13]  /*2570*/  ISETP.NE.AND P0, PT, R17, UR4, PT ;  /* 0x0000000411007c0c */ /* 0x000fda000bf05270 */
[----:B------:R-:W-:Y:S05]  /*2580*/  @P0 BRA `(.L_x_29) ;  /* 0xfffffff800700947 */ /* 0x000fea000383ffff */
.L_x_22:
[----:B------:R-:W3:Y:S01]  /*2590*/  LDCU.64 UR4, c[0x0][0x398] ;  /* 0x00007300ff0477ac */ /* 0x000ee20008000a00 */
[----:B------:R-:W4:Y:S01]  /*25a0*/  LDC.64 R2, c[0x0][0x3b0] ;  /* 0x0000ec00ff027b82 */ /* 0x000f220000000a00 */
[----:B---3--:R-:W-:-:S04]  /*25b0*/  IMAD R9, R10, UR4, R9 ;  /* 0x000000040a097c24 */ /* 0x008fc8000f8e0209 */
[----:B------:R-:W-:-:S04]  /*25c0*/  IMAD R9, R9, UR5, R8 ;  /* 0x0000000509097c24 */ /* 0x000fc8000f8e0208 */
[----:B----4-:R-:W-:-:S05]  /*25d0*/  IMAD.WIDE R2, R9, 0x4, R2 ;  /* 0x0000000409027825 */ /* 0x010fca00078e0202 */
[----:B------:R3:W-:Y:S02]  /*25e0*/  STG.E desc[UR8][R2.64], R11 ;  /* 0x0000000b02007986 */ /* 0x0007e4000c101908 */
.L_x_21:
[----:B------:R-:W-:Y:S05]  /*25f0*/  BSYNC.RECONVERGENT B0 ;  /* 0x0000000000007941 */ /* 0x000fea0003800200 */
.L_x_20:
[----:B------:R-:W-:Y:S06]  /*2600*/  BAR.SYNC.DEFER_BLOCKING 0x0 ;  /* 0x0000000000007b1d */ /* 0x000fec0000010000 */
[----:B------:R-:W-:Y:S05]  /*2610*/  EXIT ;  /* 0x000000000000794d */ /* 0x000fea0003800000 */
.L_x_30:
[----:B------:R-:W-:-:S00]  /*2620*/  BRA `(.L_x_30) ;  /* 0xfffffffc00fc7947 */ /* 0x000fc0000383ffff */
[----:B------:R-:W-:-:S00]  /*2630*/  NOP ;  /* 0x0000000000007918 */ /* 0x000fc00000000000 */
        /* <DEDUP_REMOVED lines=12> */
.L_x_39:


//--------------------- .text._Z4conviiiiiiiiPfS_S_ --------------------------
	.section	.text._Z4conviiiiiiiiPfS_S_,"ax",@progbits
	.align	128
        .global         _Z4conviiiiiiiiPfS_S_
        .type           _Z4conviiiiiiiiPfS_S_,@function
        .size           _Z4conviiiiiiiiPfS_S_,(.L_x_40 - _Z4conviiiiiiiiPfS_S_)
        .other          _Z4conviiiiiiiiPfS_S_,@"STO_CUDA_ENTRY STV_DEFAULT"
_Z4conviiiiiiiiPfS_S_:
.text._Z4conviiiiiiiiPfS_S_:
[----:B------:R-:W-:Y:S01]  /*0000*/  LDC R1, c[0x0][0x37c] ;  /* 0x0000df00ff017b82 */ /* 0x000fe20000000800 */
[----:B------:R-:W0:Y:S07]  /*0010*/  S2R R3, SR_TID.Y ;  /* 0x0000000000037919 */ /* 0x000e2e0000002200 */
[----:B------:R-:W0:Y:S01]  /*0020*/  S2UR UR4, SR_CTAID.Y ;  /* 0x00000000000479c3 */ /* 0x000e220000002600 */
[----:B------:R-:W1:Y:S01]  /*0030*/  LDCU.64 UR8, c[0x0][0x398] ;  /* 0x00007300ff0877ac */ /* 0x000e620008000a00 */
[----:B------:R-:W2:Y:S01]  /*0040*/  S2R R7, SR_TID.X ;  /* 0x0000000000077919 */ /* 0x000ea20000002100 */
[----:B------:R-:W3:Y:S01]  /*0050*/  LDCU UR7, c[0x0][0x38c] ;  /* 0x00007180ff0777ac */ /* 0x000ee20008000800 */
[----:B------:R-:W4:Y:S04]  /*0060*/  S2R R5, SR_TID.Z ;  /* 0x0000000000057919 */ /* 0x000f280000002300 */
[----:B------:R-:W0:Y:S08]  /*0070*/  LDC R0, c[0x0][0x364] ;  /* 0x0000d900ff007b82 */ /* 0x000e300000000800 */
[----:B------:R-:W4:Y:S08]  /*0080*/  LDC R2, c[0x0][0x368] ;  /* 0x0000da00ff027b82 */ /* 0x000f300000000800 */
[----:B------:R-:W2:Y:S08]  /*0090*/  S2UR UR6, SR_CTAID.X ;  /* 0x00000000000679c3 */ /* 0x000eb00000002500 */
[----:B------:R-:W2:Y:S01]  /*00a0*/  LDC R4, c[0x0][0x360] ;  /* 0x0000d800ff047b82 */ /* 0x000ea20000000800 */
[----:B0-----:R-:W-:-:S05]  /*00b0*/  IMAD R0, R0, UR4, R3 ;  /* 0x0000000400007c24 */ /* 0x001fca000f8e0203 */
[----:B-1----:R-:W-:Y:S02]  /*00c0*/  ISETP.GE.AND P0, PT, R0, UR8, PT ;  /* 0x0000000800007c0c */ /* 0x002fe4000bf06270 */
[----:B------:R-:W4:Y:S01]  /*00d0*/  S2UR UR5, SR_CTAID.Z ;  /* 0x00000000000579c3 */ /* 0x000f220000002700 */
[----:B--2---:R-:W-:-:S05]  /*00e0*/  IMAD R3, R4, UR6, R7 ;  /* 0x0000000604037c24 */ /* 0x004fca000f8e0207 */
[----:B---3--:R-:W-:Y:S01]  /*00f0*/  ISETP.GE.OR P0, PT, R3, UR7, P0 ;  /* 0x0000000703007c0c */ /* 0x008fe20008706670 */
[----:B----4-:R-:W-:-:S05]  /*0100*/  IMAD R2, R2, UR5, R5 ;  /* 0x0000000502027c24 */ /* 0x010fca000f8e0205 */
[----:B------:R-:W-:-:S13]  /*0110*/  ISETP.GE.OR P0, PT, R2, UR9, P0 ;  /* 0x0000000902007c0c */ /* 0x000fda0008706670 */
[----:B------:R-:W-:Y:S05]  /*0120*/  @P0 EXIT ;  /* 0x000000000000094d */ /* 0x000fea0003800000 */
[----:B------:R-:W0:Y:S01]  /*0130*/  LDC.64 R6, c[0x0][0x390] ;  /* 0x0000e400ff067b82 */ /* 0x000e220000000a00 */
[----:B------:R-:W1:Y:S01]  /*0140*/  LDCU.64 UR12, c[0x0][0x358] ;  /* 0x00006b00ff0c77ac */ /* 0x000e620008000a00 */
[----:B------:R-:W-:-:S06]  /*0150*/  HFMA2 R21, -RZ, RZ, 0, 0 ;  /* 0x00000000ff157431 */ /* 0x000fcc00000001ff */
[----:B------:R-:W2:Y:S01]  /*0160*/  LDC R5, c[0x0][0x380] ;  /* 0x0000e000ff057b82 */ /* 0x000ea20000000800 */
[----:B0-----:R-:W-:-:S04]  /*0170*/  VIMNMX R4, PT, PT, R6, R7, PT ;  /* 0x0000000706047248 */ /* 0x001fc80003fe0100 */
[----:B------:R-:W-:-:S04]  /*0180*/  ISETP.GE.AND P0, PT, R4, 0x1, PT ;  /* 0x000000010400780c */ /* 0x000fc80003f06270 */
[----:B--2---:R-:W-:-:S13]  /*0190*/  ISETP.LT.OR P0, PT, R5, 0x1, !P0 ;  /* 0x000000010500780c */ /* 0x004fda0004701670 */
[----:B-1----:R-:W-:Y:S05]  /*01a0*/  @P0 BRA `(.L_x_31) ;  /* 0x0000000800040947 */ /* 0x002fea0003800000 */
[----:B------:R-:W0:Y:S01]  /*01b0*/  LDCU.128 UR4, c[0x0][0x3a0] ;  /* 0x00007400ff0477ac */ /* 0x000e220008000c00 */
[C---:B------:R-:W-:Y:S02]  /*01c0*/  LOP3.LUT R5, R7.reuse, 0x7ffffff8, RZ, 0xc0, !PT ;  /* 0x7ffffff807057812 */ /* 0x040fe400078ec0ff */
[C---:B------:R-:W-:Y:S02]  /*01d0*/  LOP3.LUT R6, R7.reuse, 0x7, RZ, 0xc0, !PT ;  /* 0x0000000707067812 */ /* 0x040fe400078ec0ff */
[----:B------:R-:W-:Y:S02]  /*01e0*/  LOP3.LUT R7, R7, 0x3, RZ, 0xc0, !PT ;  /* 0x0000000307077812 */ /* 0x000fe400078ec0ff */
[----:B------:R-:W-:Y:S02]  /*01f0*/  MOV R21, RZ ;  /* 0x000000ff00157202 */ /* 0x000fe40000000f00 */
[----:B------:R-:W-:Y:S01]  /*0200*/  IADD3 R8, PT, PT, -R5, RZ, RZ ;  /* 0x000000ff05087210 */ /* 0x000fe20007ffe1ff */
[----:B0-----:R-:W-:-:S02]  /*0210*/  UIADD3 UR8, UP0, UPT, UR6, -0xc, URZ ;  /* 0xfffffff406087890 */ /* 0x001fc4000ff1e0ff */
[----:B------:R-:W-:Y:S02]  /*0220*/  UIADD3 UR6, UP1, UPT, UR4, 0x10, URZ ;  /* 0x0000001004067890 */ /* 0x000fe4000ff3e0ff */
[----:B------:R-:W-:Y:S02]  /*0230*/  UIADD3.X UR9, UPT, UPT, UR7, -0x1, URZ, UP0, !UPT ;  /* 0xffffffff07097890 */ /* 0x000fe400087fe4ff */
[----:B------:R-:W-:Y:S01]  /*0240*/  UIADD3.X UR7, UPT, UPT, URZ, UR5, URZ, UP1, !UPT ;  /* 0x00000005ff077290 */ /* 0x000fe20008ffe4ff */
[----:B------:R-:W-:-:S11]  /*0250*/  UMOV UR4, URZ ;  /* 0x000000ff00047c82 */ /* 0x000fd60008000000 */
.L_x_37:
[----:B------:R-:W0:Y:S01]  /*0260*/  LDC.64 R12, c[0x0][0x380] ;  /* 0x0000e000ff0c7b82 */ /* 0x000e220000000a00 */
[----:B------:R-:W-:-:S07]  /*0270*/  UMOV UR5, URZ ;  /* 0x000000ff00057c82 */ /* 0x000fce0008000000 */
[----:B------:R-:W1:Y:S01]  /*0280*/  LDC R11, c[0x0][0x390] ;  /* 0x0000e400ff0b7b82 */ /* 0x000e620000000800 */
[----:B0-----:R-:W-:Y:S02]  /*0290*/  IMAD R9, R13, UR4, R0 ;  /* 0x000000040d097c24 */ /* 0x001fe4000f8e0200 */
[----:B------:R-:W-:Y:S01]  /*02a0*/  IMAD R10, R3, R12, UR4 ;  /* 0x00000004030a7e24 */ /* 0x000fe2000f8e020c */
[----:B------:R-:W-:-:S03]  /*02b0*/  UIADD3 UR4, UPT, UPT, UR4, 0x1, URZ ;  /* 0x0000000104047890 */ /* 0x000fc6000fffe0ff */
[----:B-1----:R-:W-:-:S03]  /*02c0*/  IMAD R10, R10, R11, R11 ;  /* 0x0000000b0a0a7224 */ /* 0x002fc600078e020b */
[----:B------:R-:W-:-:S13]  /*02d0*/  ISETP.NE.AND P0, PT, R12, UR4, PT ;  /* 0x000000040c007c0c */ /* 0x000fda000bf05270 */
.L_x_36:
[----:B------:R-:W0:Y:S01]  /*02e0*/  LDC R12, c[0x0][0x394] ;  /* 0x0000e500ff0c7b82 */ /* 0x000e220000000800 */
[----:B------:R-:W1:Y:S01]  /*02f0*/  LDCU UR11, c[0x0][0x388] ;  /* 0x00007100ff0b77ac */ /* 0x000e620008000800 */
[----:B------:R-:W-:Y:S02]  /*0300*/  VIADD R13, R9, UR5 ;  /* 0x00000005090d7c36 */ /* 0x000fe40008000000 */
[----:B------:R-:W-:Y:S01]  /*0310*/  HFMA2 R11, -RZ, RZ, 0, 0 ;  /* 0x00000000ff0b7431 */ /* 0x000fe200000001ff */
[----:B------:R-:W-:-:S06]  /*0320*/  ULOP3.LUT UR10, URZ, UR5, URZ, 0x33, !UPT ;  /* 0x00000005ff0a7292 */ /* 0x000fcc000f8e33ff */
[----:B------:R-:W-:Y:S01]  /*0330*/  IADD3 R4, PT, PT, R10, UR10, RZ ;  /* 0x0000000a0a047c10 */ /* 0x000fe2000fffe0ff */
[----:B-1----:R-:W-:Y:S01]  /*0340*/  IMAD R20, R13, UR11, R2 ;  /* 0x0000000b0d147c24 */ /* 0x002fe2000f8e0202 */
[----:B0-----:R-:W-:-:S03]  /*0350*/  ISETP.GE.U32.AND P1, PT, R12, 0x8, PT ;  /* 0x000000080c00780c */ /* 0x001fc60003f26070 */
[----:B------:R-:W-:-:S10]  /*0360*/  IMAD R4, R4, R12, R12 ;  /* 0x0000000c04047224 */ /* 0x000fd400078e020c */
[----:B------:R-:W-:Y:S05]  /*0370*/  @!P1 BRA `(.L_x_32) ;  /* 0x0000000000a09947 */ /* 0x000fea0003800000 */
[----:B------:R-:W-:Y:S01]  /*0380*/  VIADD R17, R10, -UR5 ;  /* 0x800000050a117c36 */ /* 0x000fe20008000000 */
[----:B------:R-:W-:Y:S02]  /*0390*/  MOV R11, R20 ;  /* 0x00000014000b7202 */ /* 0x000fe40000000f00 */
[----:B------:R-:W-:Y:S01]  /*03a0*/  MOV R16, R8 ;  /* 0x0000000800107202 */ /* 0x000fe20000000f00 */
[----:B------:R-:W-:-:S07]  /*03b0*/  IMAD R17, R17, R12, -0x1 ;  /* 0xffffffff11117424 */ /* 0x000fce00078e020c */
.L_x_33:
[----:B------:R-:W-:Y:S01]  /*03c0*/  MOV R14, UR8 ;  /* 0x00000008000e7c02 */ /* 0x000fe20008000f00 */
[----:B------:R-:W-:Y:S01]  /*03d0*/  IMAD.U32 R15, RZ, RZ, UR9 ;  /* 0x00000009ff0f7e24 */ /* 0x000fe2000f8e00ff */
[----:B------:R-:W-:Y:S02]  /*03e0*/  MOV R12, UR6 ;  /* 0x00000006000c7c02 */ /* 0x000fe40008000f00 */
[----:B------:R-:W-:Y:S01]  /*03f0*/  MOV R13, UR7 ;  /* 0x00000007000d7c02 */ /* 0x000fe20008000f00 */
[----:B------:R-:W-:-:S04]  /*0400*/  IMAD.WIDE R14, R17, 0x4, R14 ;  /* 0x00000004110e7825 */ /* 0x000fc800078e020e */
[----:B------:R-:W-:Y:S01]  /*0410*/  IMAD.WIDE R12, R11, 0x4, R12 ;  /* 0x000000040b0c7825 */ /* 0x000fe200078e020c */
[----:B------:R-:W2:Y:S04]  /*0420*/  LDG.E R18, desc[UR12][R14.64+0xc] ;  /* 0x00000c0c0e127981 */ /* 0x000ea8000c1e1900 */
[----:B------:R-:W2:Y:S04]  /*0430*/  LDG.E R19, desc[UR12][R12.64+-0x10] ;  /* 0xfffff00c0c137981 */ /* 0x000ea8000c1e1900 */
[----:B------:R-:W3:Y:S04]  /*0440*/  LDG.E R23, desc[UR12][R14.64+0x8] ;  /* 0x0000080c0e177981 */ /* 0x000ee8000c1e1900 */
[----:B------:R-:W3:Y:S04]  /*0450*/  LDG.E R22, desc[UR12][R12.64+-0xc] ;  /* 0xfffff40c0c167981 */ /* 0x000ee8000c1e1900 */
[----:B------:R-:W4:Y:S04]  /*0460*/  LDG.E R25, desc[UR12][R14.64+0x4] ;  /* 0x0000040c0e197981 */ /* 0x000f28000c1e1900 */
[----:B------:R-:W4:Y:S04]  /*0470*/  LDG.E R24, desc[UR12][R12.64+-0x8] ;  /* 0xfffff80c0c187981 */ /* 0x000f28000c1e1900 */
[----:B------:R-:W5:Y:S04]  /*0480*/  LDG.E R26, desc[UR12][R12.64] ;  /* 0x0000000c0c1a7981 */ /* 0x000f68000c1e1900 */
[----:B------:R-:W5:Y:S04]  /*0490*/  LDG.E R28, desc[UR12][R12.64+0x4] ;  /* 0x0000040c0c1c7981 */ /* 0x000f68000c1e1900 */
[----:B------:R-:W5:Y:S01]  /*04a0*/  LDG.E R29, desc[UR12][R12.64+0xc] ;  /* 0x00000c0c0c1d7981 */ /* 0x000f62000c1e1900 */
[----:B--2---:R-:W-:-:S03]  /*04b0*/  FFMA R18, R18, R19, R21 ;  /* 0x0000001312127223 */ /* 0x004fc60000000015 */
[----:B------:R-:W2:Y:S04]  /*04c0*/  LDG.E R19, desc[UR12][R12.64+-0x4] ;  /* 0xfffffc0c0c137981 */ /* 0x000ea8000c1e1900 */
[----:B------:R-:W5:Y:S01]  /*04d0*/  LDG.E R21, desc[UR12][R14.64+-0xc] ;  /* 0xfffff40c0e157981 */ /* 0x000f62000c1e1900 */
[----:B---3--:R-:W-:-:S03]  /*04e0*/  FFMA R22, R23, R22, R18 ;  /* 0x0000001617167223 */ /* 0x008fc60000000012 */
[----:B------:R-:W2:Y:S04]  /*04f0*/  LDG.E R18, desc[UR12][R14.64] ;  /* 0x0000000c0e127981 */ /* 0x000ea8000c1e1900 */
[----:B------:R-:W3:Y:S01]  /*0500*/  LDG.E R23, desc[UR12][R14.64+-0x10] ;  /* 0xfffff00c0e177981 */ /* 0x000ee2000c1e1900 */
[----:B----4-:R-:W-:-:S03]  /*0510*/  FFMA R27, R25, R24, R22 ;  /* 0x00000018191b7223 */ /* 0x010fc60000000016 */
[----:B------:R-:W5:Y:S04]  /*0520*/  LDG.E R25, desc[UR12][R14.64+-0x4] ;  /* 0xfffffc0c0e197981 */ /* 0x000f68000c1e1900 */
[----:B------:R-:W4:Y:S04]  /*0530*/  LDG.E R22, desc[UR12][R14.64+-0x8] ;  /* 0xfffff80c0e167981 */ /* 0x000f28000c1e1900 */
[----:B------:R-:W3:Y:S01]  /*0540*/  LDG.E R24, desc[UR12][R12.64+0x8] ;  /* 0x0000080c0c187981 */ /* 0x000ee2000c1e1900 */
[----:B------:R-:W-:-:S04]  /*0550*/  IADD3 R16, PT, PT, R16, 0x8, RZ ;  /* 0x0000000810107810 */ /* 0x000fc80007ffe0ff */
[----:B------:R-:W-:Y:S01]  /*0560*/  ISETP.NE.AND P1, PT, R16, RZ, PT ;  /* 0x000000ff1000720c */ /* 0x000fe20003f25270 */
[----:B------:R-:W-:Y:S01]  /*0570*/  VIADD R17, R17, 0xfffffff8 ;  /* 0xfffffff811117836 */ /* 0x000fe20000000000 */
[----:B------:R-:W-:Y:S01]  /*0580*/  IADD3 R11, PT, PT, R11, 0x8, RZ ;  /* 0x000000080b0b7810 */ /* 0x000fe20007ffe0ff */
[----:B--2---:R-:W-:-:S04]  /*0590*/  FFMA R18, R18, R19, R27 ;  /* 0x0000001312127223 */ /* 0x004fc8000000001b */
[----:B-----5:R-:W-:-:S04]  /*05a0*/  FFMA R25, R25, R26, R18 ;  /* 0x0000001a19197223 */ /* 0x020fc80000000012 */
[----:B----4-:R-:W-:-:S04]  /*05b0*/  FFMA R22, R22, R28, R25 ;  /* 0x0000001c16167223 */ /* 0x010fc80000000019 */
[----:B---3--:R-:W-:-:S04]  /*05c0*/  FFMA R22, R21, R24, R22 ;  /* 0x0000001815167223 */ /* 0x008fc80000000016 */
[----:B------:R-:W-:Y:S01]  /*05d0*/  FFMA R21, R23, R29, R22 ;  /* 0x0000001d17157223 */ /* 0x000fe20000000016 */
[----:B------:R-:W-:Y:S06]  /*05e0*/  @P1 BRA `(.L_x_33) ;  /* 0xfffffffc00741947 */ /* 0x000fec000383ffff */
[----:B------:R-:W-:-:S07]  /*05f0*/  MOV R11, R5 ;  /* 0x00000005000b7202 */ /* 0x000fce0000000f00 */
.L_x_32:
[----:B------:R-:W-:-:S13]  /*0600*/  ISETP.NE.AND P1, PT, R6, RZ, PT ;  /* 0x000000ff0600720c */ /* 0x000fda0003f25270 */
[----:B------:R-:W-:Y:S05]  /*0610*/  @!P1 BRA `(.L_x_34) ;  /* 0x0000000000d49947 */ /* 0x000fea0003800000 */
[----:B------:R-:W-:Y:S02]  /*0620*/  IADD3 R12, PT, PT, R6, -0x1, RZ ;  /* 0xffffffff060c7810 */ /* 0x000fe40007ffe0ff */
[----:B------:R-:W-:Y:S02]  /*0630*/  ISETP.NE.AND P2, PT, R7, RZ, PT ;  /* 0x000000ff0700720c */ /* 0x000fe40003f45270 */
[----:B------:R-:W-:-:S13]  /*0640*/  ISETP.GE.U32.AND P1, PT, R12, 0x3, PT ;  /* 0x000000030c00780c */ /* 0x000fda0003f26070 */
[----:B------:R-:W-:Y:S05]  /*0650*/  @!P1 BRA `(.L_x_35) ;  /* 0x0000000000509947 */ /* 0x000fea0003800000 */
[----:B------:R-:W0:Y:S01]  /*0660*/  LDC.64 R12, c[0x0][0x3a0] ;  /* 0x0000e800ff0c7b82 */ /* 0x000e220000000a00 */
[----:B------:R-:W-:Y:S01]  /*0670*/  LOP3.LUT R17, RZ, R11, RZ, 0x33, !PT ;  /* 0x0000000bff117212 */ /* 0x000fe200078e33ff */
[----:B------:R-:W-:-:S03]  /*0680*/  IMAD.IADD R19, R20, 0x1, R11 ;  /* 0x0000000114137824 */ /* 0x000fc600078e020b */
[----:B------:R-:W-:-:S03]  /*0690*/  IADD3 R17, PT, PT, R4, R17, RZ ;  /* 0x0000001104117210 */ /* 0x000fc60007ffe0ff */
[----:B------:R-:W1:Y:S01]  /*06a0*/  LDC.64 R14, c[0x0][0x3a8] ;  /* 0x0000ea00ff0e7b82 */ /* 0x000e620000000a00 */
[----:B0-----:R-:W-:-:S05]  /*06b0*/  IMAD.WIDE R12, R19, 0x4, R12 ;  /* 0x00000004130c7825 */ /* 0x001fca00078e020c */
[----:B------:R-:W2:Y:S01]  /*06c0*/  LDG.E R18, desc[UR12][R12.64+0x4] ;  /* 0x0000040c0c127981 */ /* 0x000ea2000c1e1900 */
[----:B-1----:R-:W-:-:S03]  /*06d0*/  IMAD.WIDE R14, R17, 0x4, R14 ;  /* 0x00000004110e7825 */ /* 0x002fc600078e020e */
[----:B------:R-:W3:Y:S04]  /*06e0*/  LDG.E R22, desc[UR12][R12.64+0x8] ;  /* 0x0000080c0c167981 */ /* 0x000ee8000c1e1900 */
[----:B------:R-:W4:Y:S04]  /*06f0*/  LDG.E R17, desc[UR12][R12.64] ;  /* 0x0000000c0c117981 */ /* 0x000f28000c1e1900 */
[----:B------:R-:W4:Y:S04]  /*0700*/  LDG.E R16, desc[UR12][R14.64] ;  /* 0x0000000c0e107981 */ /* 0x000f28000c1e1900 */
[----:B------:R-:W2:Y:S04]  /*0710*/  LDG.E R19, desc[UR12][R14.64+-0x4] ;  /* 0xfffffc0c0e137981 */ /* 0x000ea8000c1e1900 */
[----:B------:R-:W3:Y:S04]  /*0720*/  LDG.E R23, desc[UR12][R14.64+-0x8] ;  /* 0xfffff80c0e177981 */ /* 0x000ee8000c1e1900 */
[----:B------:R-:W5:Y:S04]  /*0730*/  LDG.E R25, desc[UR12][R14.64+-0xc] ;  /* 0xfffff40c0e197981 */ /* 0x000f68000c1e1900 */
[----:B------:R-:W5:Y:S01]  /*0740*/  LDG.E R24, desc[UR12][R12.64+0xc] ;  /* 0x00000c0c0c187981 */ /* 0x000f62000c1e1900 */
[----:B------:R-:W-:Y:S01]  /*0750*/  IADD3 R11, PT, PT, R11, 0x4, RZ ;  /* 0x000000040b0b7810 */ /* 0x000fe20007ffe0ff */
[----:B----4-:R-:W-:-:S04]  /*0760*/  FFMA R16, R16, R17, R21 ;  /* 0x0000001110107223 */ /* 0x010fc80000000015 */
[----:B--2---:R-:W-:-:S04]  /*0770*/  FFMA R16, R19, R18, R16 ;  /* 0x0000001213107223 */ /* 0x004fc80000000010 */
[----:B---3--:R-:W-:-:S04]  /*0780*/  FFMA R16, R23, R22, R16 ;  /* 0x0000001617107223 */ /* 0x008fc80000000010 */
[----:B-----5:R-:W-:-:S07]  /*0790*/  FFMA R21, R25, R24, R16 ;  /* 0x0000001819157223 */ /* 0x020fce0000000010 */
.L_x_35:
[----:B------:R-:W-:Y:S05]  /*07a0*/  @!P2 BRA `(.L_x_34) ;  /* 0x000000000070a947 */ /* 0x000fea0003800000 */
[----:B------:R-:W0:Y:S01]  /*07b0*/  LDC R22, c[0x0][0x394] ;  /* 0x0000e500ff167b82 */ /* 0x000e220000000800 */
[----:B------:R-:W-:-:S07]  /*07c0*/  ISETP.NE.AND P1, PT, R7, 0x1, PT ;  /* 0x000000010700780c */ /* 0x000fce0003f25270 */
[----:B------:R-:W1:Y:S06]  /*07d0*/  LDC.64 R18, c[0x0][0x3a0] ;  /* 0x0000e800ff127b82 */ /* 0x000e6c0000000a00 */
[-C--:B------:R-:W-:Y:S02]  /*07e0*/  @P1 LOP3.LUT R23, RZ, R11.reuse, RZ, 0x33, !PT ;  /* 0x0000000bff171212 */ /* 0x080fe400078e33ff */
[----:B------:R-:W2:Y:S01]  /*07f0*/  LDC.64 R12, c[0x0][0x3a8] ;  /* 0x0000ea00ff0c7b82 */ /* 0x000ea20000000a00 */
[----:B------:R-:W-:Y:S01]  /*0800*/  @P1 IADD3 R27, PT, PT, R20, R11, RZ ;  /* 0x0000000b141b1210 */ /* 0x000fe20007ffe0ff */
[----:B------:R-:W-:Y:S01]  /*0810*/  @P1 VIADD R11, R11, 0x2 ;  /* 0x000000020b0b1836 */ /* 0x000fe20000000000 */
[----:B------:R-:W-:-:S02]  /*0820*/  @P1 IADD3 R25, PT, PT, R4, R23, RZ ;  /* 0x0000001704191210 */ /* 0x000fc40007ffe0ff */
[----:B0-----:R-:W-:-:S03]  /*0830*/  LOP3.LUT R22, R22, 0x1, RZ, 0xc0, !PT ;  /* 0x0000000116167812 */ /* 0x001fc600078ec0ff */
[----:B------:R-:W0:Y:S01]  /*0840*/  LDC.64 R14, c[0x0][0x3a8] ;  /* 0x0000ea00ff0e7b82 */ /* 0x000e220000000a00 */
[----:B------:R-:W-:Y:S01]  /*0850*/  ISETP.NE.U32.AND P2, PT, R22, 0x1, PT ;  /* 0x000000011600780c */ /* 0x000fe20003f45070 */
[----:B-1----:R-:W-:-:S06]  /*0860*/  @P1 IMAD.WIDE R18, R27, 0x4, R18 ;  /* 0x000000041b121825 */ /* 0x002fcc00078e0212 */
[----:B------:R-:W1:Y:S01]  /*0870*/  LDC.64 R16, c[0x0][0x3a0] ;  /* 0x0000e800ff107b82 */ /* 0x000e620000000a00 */
[----:B--2---:R-:W-:-:S05]  /*0880*/  @P1 IMAD.WIDE R12, R25, 0x4, R12 ;  /* 0x00000004190c1825 */ /* 0x004fca00078e020c */
[-C--:B------:R-:W-:Y:S02]  /*0890*/  @!P2 LOP3.LUT R23, RZ, R11.reuse, RZ, 0x33, !PT ;  /* 0x0000000bff17a212 */ /* 0x080fe400078e33ff */
[----:B------:R-:W-:Y:S02]  /*08a0*/  @!P2 IADD3 R11, PT, PT, R20, R11, RZ ;  /* 0x0000000b140ba210 */ /* 0x000fe40007ffe0ff */
[----:B------:R-:W-:Y:S01]  /*08b0*/  @!P2 IADD3 R23, PT, PT, R4, R23, RZ ;  /* 0x000000170417a210 */ /* 0x000fe20007ffe0ff */
[----:B------:R-:W2:Y:S04]  /*08c0*/  @P1 LDG.E R20, desc[UR12][R12.64] ;  /* 0x0000000c0c141981 */ /* 0x000ea8000c1e1900 */
[----:B------:R-:W2:Y:S01]  /*08d0*/  @P1 LDG.E R4, desc[UR12][R18.64] ;  /* 0x0000000c12041981 */ /* 0x000ea2000c1e1900 */
[----:B0-----:R-:W-:-:S03]  /*08e0*/  @!P2 IMAD.WIDE R14, R23, 0x4, R14 ;  /* 0x00000004170ea825 */ /* 0x001fc600078e020e */
[----:B------:R-:W3:Y:S01]  /*08f0*/  @P1 LDG.E R25, desc[UR12][R12.64+-0x4] ;  /* 0xfffffc0c0c191981 */ /* 0x000ee2000c1e1900 */
[----:B-1----:R-:W-:-:S03]  /*0900*/  @!P2 IMAD.WIDE R16, R11, 0x4, R16 ;  /* 0x000000040b10a825 */ /* 0x002fc600078e0210 */
[----:B------:R-:W4:Y:S04]  /*0910*/  @!P2 LDG.E R14, desc[UR12][R14.64] ;  /* 0x0000000c0e0ea981 */ /* 0x000f28000c1e1900 */
[----:B------:R-:W3:Y:S04]  /*0920*/  @P1 LDG.E R11, desc[UR12][R18.64+0x4] ;  /* 0x0000040c120b1981 */ /* 0x000ee8000c1e1900 */
[----:B------:R-:W4:Y:S01]  /*0930*/  @!P2 LDG.E R16, desc[UR12][R16.64] ;  /* 0x0000000c1010a981 */ /* 0x000f22000c1e1900 */
[----:B--2---:R-:W-:-:S04]  /*0940*/  @P1 FFMA R4, R20, R4, R21 ;  /* 0x0000000414041223 */ /* 0x004fc80000000015 */
[----:B---3--:R-:W-:-:S04]  /*0950*/  @P1 FFMA R21, R25, R11, R4 ;  /* 0x0000000b19151223 */ /* 0x008fc80000000004 */
[----:B----4-:R-:W-:-:S07]  /*0960*/  @!P2 FFMA R21, R14, R16, R21 ;  /* 0x000000100e15a223 */ /* 0x010fce0000000015 */
.L_x_34:
[----:B------:R-:W0:Y:S01]  /*0970*/  LDCU UR10, c[0x0][0x390] ;  /* 0x00007200ff0a77ac */ /* 0x000e220008000800 */
[----:B------:R-:W-:-:S04]  /*0980*/  UIADD3 UR5, UPT, UPT, UR5, 0x1, URZ ;  /* 0x0000000105057890 */ /* 0x000fc8000fffe0ff */
[----:B0-----:R-:W-:-:S09]  /*0990*/  UISETP.NE.AND UP0, UPT, UR5, UR10, UPT ;  /* 0x0000000a0500728c */ /* 0x001fd2000bf05270 */
[----:B------:R-:W-:Y:S05]  /*09a0*/  BRA.U UP0, `(.L_x_36) ;  /* 0xfffffff9004c7547 */ /* 0x000fea000b83ffff */
[----:B------:R-:W-:Y:S05]  /*09b0*/  @P0 BRA `(.L_x_37) ;  /* 0xfffffff800280947 */ /* 0x000fea000383ffff */
.L_x_31:
[----:B------:R-:W0:Y:S01]  /*09c0*/  LDCU.64 UR4, c[0x0][0x398] ;  /* 0x00007300ff0477ac */ /* 0x000e220008000a00 */
[----:B------:R-:W1:Y:S01]  /*09d0*/  LDC.64 R4, c[0x0][0x3b0] ;  /* 0x0000ec00ff047b82 */ /* 0x000e620000000a00 */
[----:B0-----:R-:W-:-:S04]  /*09e0*/  IMAD R3, R3, UR4, R0 ;  /* 0x0000000403037c24 */ /* 0x001fc8000f8e0200 */
[----:B------:R-:W-:-:S04]  /*09f0*/  IMAD R3, R3, UR5, R2 ;  /* 0x0000000503037c24 */ /* 0x000fc8000f8e0202 */
[----:B-1----:R-:W-:-:S05]  /*0a00*/  IMAD.WIDE R2, R3, 0x4, R4 ;  /* 0x0000000403027825 */ /* 0x002fca00078e0204 */
[----:B------:R-:W-:Y:S01]  /*0a10*/  STG.E desc[UR12][R2.64], R21 ;  /* 0x0000001502007986 */ /* 0x000fe2000c10190c */
[----:B------:R-:W-:Y:S05]  /*0a20*/  EXIT ;  /* 0x000000000000794d */ /* 0x000fea0003800000 */
.L_x_38:
        /* <DEDUP_REMOVED lines=13> */
.L_x_40:


//--------------------- .nv.shared._Z11conv_tilingiiiiiiiiPfS_S_ --------------------------
	.section	.nv.shared._Z11conv_tilingiiiiiiiiPfS_S_,"aw",@nobits
	.sectionflags	@""
	.align	16
	.zero		1024


//--------------------- .nv.shared.reserved.0     --------------------------
	.section	.nv.shared.reserved.0,"aw",@nobits
	.weak		__nv_reservedSMEM_offset_0_alias
	.size		__nv_reservedSMEM_offset_0_alias, 0, 64
	.other		__nv_reservedSMEM_offset_0_alias,@"STO_CUDA_RESERVED_SHARED STV_DEFAULT"
__nv_reservedSMEM_offset_0_alias:
	.zero		0
	.zero		64


//--------------------- .nv.shared._Z4conviiiiiiiiPfS_S_ --------------------------
	.section	.nv.shared._Z4conviiiiiiiiPfS_S_,"aw",@nobits
	.sectionflags	@""
	.align	16
	.zero		1024


//--------------------- .nv.constant0._Z11conv_tilingiiiiiiiiPfS_S_ --------------------------
	.section	.nv.constant0._Z11conv_tilingiiiiiiiiPfS_S_,"a",@progbits
	.sectionflags	@""
	.align	4
.nv.constant0._Z11conv_tilingiiiiiiiiPfS_S_:
	.zero		952


//--------------------- .nv.constant0._Z4conviiiiiiiiPfS_S_ --------------------------
	.section	.nv.constant0._Z4conviiiiiiiiPfS_S_,"a",@progbits
	.sectionflags	@""
	.align	4
.nv.constant0._Z4conviiiiiiiiPfS_S_:
	.zero		952


//--------------------- SYMBOLS --------------------------

	.type		.nv.reservedSmem.offset0,@object
	.size		.nv.reservedSmem.offset0,0x4
	.type		.nv.reservedSmem.cap,@object
	.size		.nv.reservedSmem.cap,0x4
